// auto-generated by cutlass_sweep.gemm — config: {"arch": "sm_90", "cluster_m": 4, "cluster_n": 1, "dtype": "fp16", "dtype_b": "fp16", "layout": "tt", "stages": 4, "tile_k": 64, "tile_m": 128, "tile_n": 128}
#include "cutlass/cutlass.h"
#include "cutlass/gemm/collective/collective_builder.hpp"
#include "cutlass/gemm/device/gemm_universal_adapter.h"
#include "cutlass/gemm/kernel/gemm_universal.hpp"
#include "cutlass/epilogue/collective/collective_builder.hpp"

using ElemA = cutlass::half_t;
using ElemB = cutlass::half_t;
using ElemCD = cutlass::half_t;
using Acc  = float;
using TileShape    = cute::Shape<cute::_128, cute::_128, cute::_64>;
using ClusterShape = cute::Shape<cute::_4, cute::_1, cute::_1>;

using CollectiveEpilogue = typename cutlass::epilogue::collective::CollectiveBuilder<
    cutlass::arch::Sm90, cutlass::arch::OpClassTensorOp,
    TileShape, ClusterShape,
    cutlass::epilogue::collective::EpilogueTileAuto,
    Acc, Acc,
    ElemCD, cutlass::layout::RowMajor, 128 / cutlass::sizeof_bits<ElemCD>::value,
    ElemCD, cutlass::layout::RowMajor, 128 / cutlass::sizeof_bits<ElemCD>::value,
    cutlass::epilogue::collective::EpilogueScheduleAuto
  >::CollectiveOp;

using CollectiveMainloop = typename cutlass::gemm::collective::CollectiveBuilder<
    cutlass::arch::Sm90, cutlass::arch::OpClassTensorOp,
    ElemA, cutlass::layout::ColumnMajor, 128 / cutlass::sizeof_bits<ElemA>::value,
    ElemB, cutlass::layout::ColumnMajor, 128 / cutlass::sizeof_bits<ElemB>::value,
    Acc,
    TileShape, ClusterShape,
    cutlass::gemm::collective::StageCount<4>,
    cutlass::gemm::collective::KernelScheduleAuto
  >::CollectiveOp;

using GemmKernel = cutlass::gemm::kernel::GemmUniversal<
    cute::Shape<int,int,int,int>,
    CollectiveMainloop,
    CollectiveEpilogue
>;
using Gemm = cutlass::gemm::device::GemmUniversalAdapter<GemmKernel>;

// Force the device kernel symbol into the cubin without needing a host main.
auto* _anchor = &cutlass::device_kernel<GemmKernel>;


// ===== COMPILED SASS (sm_90a) =====

	.target	sm_90a

	.elftype	@"ET_EXEC"


//--------------------- .note.nv.tkinfo           --------------------------
	.section	.note.nv.tkinfo,"",@"SHT_NOTE"
	.sectionflags	@"SHF_NOTE_NV_TKINFO"
	.tkinfo
        /*0018*/ 	.word	0x00000002
        /*0030*/ 	.string	""
        /*0030*/ 	.string	"ptxas"
        /*0030*/ 	.string	"Cuda compilation tools, release 13.0, V13.0.88"
        /*0030*/ 	.string	"Build cuda_13.0.r13.0/compiler.36424714_0"
        /*0030*/ 	.string	"-arch sm_90a -m 64 "



//--------------------- .note.nv.cuinfo           --------------------------
	.section	.note.nv.cuinfo,"",@"SHT_NOTE"
	.sectionflags	@"SHF_NOTE_NV_CUINFO"
        /*0018*/ 	.short	0x0002
        /*001a*/ 	.short	0x005a
        /*001c*/ 	.short	0x0082
	.zero		2


//--------------------- .nv.info                  --------------------------
	.section	.nv.info,"",@"SHT_CUDA_INFO"
	.align	4


	//----- nvinfo : EIATTR_REGCOUNT
	.align		4
        /*0000*/ 	.byte	0x04, 0x2f
        /*0002*/ 	.short	(.L_15 - .L_14)
	.align		4
.L_14:
        /*0004*/ 	.word	index@(_ZN7cutlass13device_kernelINS_4gemm6kernel13GemmUniversalIN4cute5tupleIJiiiiEEENS1_10collective13CollectiveMmaINS1_34MainloopSm90TmaGmmaWarpSpecializedILi4ENS5_IJNS4_1CILi4EEENSA_ILi1EEESC_EEENS1_35KernelTmaWarpSpecializedCooperativeEEENS5_IJNSA_ILi128EEESG_NSA_ILi64EEEEEENS_6half_tENS5_IJSC_llEEESJ_NS5_IJlSC_lEEENS4_8TiledMMAINS4_8MMA_AtomIJNS4_4SM904GMMA26MMA_64x128x16_F32F16F16_SSILNSP_5MajorE1ELSR_0ELNSP_7ScaleInE1ELSS_1EEEEEENS4_6LayoutINS5_IJNSA_ILi2EEESC_SC_EEENS5_IJSC_NSA_ILi0EEESY_EEEEENS5_IJNS4_10UnderscoreES11_S11_EEEEENS4_13SM90_TMA_LOADENS4_14ComposedLayoutINS4_7SwizzleILi3ELi4ELi3EEENS4_18smem_ptr_flag_bitsILi16EEENSV_INS5_IJSH_NSA_ILi8EEEEEENS5_IJSC_SH_EEEEEEEvNS4_8identityENS4_23SM90_TMA_LOAD_MULTICASTENS15_IS17_S19_NSV_INS5_IJS1A_SH_EEENS5_IJSH_SC_EEEEEEEvS1F_EENS_8epilogue10collective6detail29Sm90TmaWarpSpecializedAdapterINS1N_15DefaultEpilogueISJ_SL_SL_NS1M_6thread17LinearCombinationISJ_Li1EffLNS1R_9ScaleType4KindE0ELNS_15FloatRoundStyleE2ESJ_EENS1_15EpilogueDefaultEEEEEvvEEEEvNT_6ParamsE)
        /*0008*/ 	.word	0x000000a8


	//----- nvinfo : EIATTR_FRAME_SIZE
	.align		4
.L_15:
        /*000c*/ 	.byte	0x04, 0x11
        /*000e*/ 	.short	(.L_17 - .L_16)
	.align		4
.L_16:
        /*0010*/ 	.word	index@(_ZN7cutlass13device_kernelINS_4gemm6kernel13GemmUniversalIN4cute5tupleIJiiiiEEENS1_10collective13CollectiveMmaINS1_34MainloopSm90TmaGmmaWarpSpecializedILi4ENS5_IJNS4_1CILi4EEENSA_ILi1EEESC_EEENS1_35KernelTmaWarpSpecializedCooperativeEEENS5_IJNSA_ILi128EEESG_NSA_ILi64EEEEEENS_6half_tENS5_IJSC_llEEESJ_NS5_IJlSC_lEEENS4_8TiledMMAINS4_8MMA_AtomIJNS4_4SM904GMMA26MMA_64x128x16_F32F16F16_SSILNSP_5MajorE1ELSR_0ELNSP_7ScaleInE1ELSS_1EEEEEENS4_6LayoutINS5_IJNSA_ILi2EEESC_SC_EEENS5_IJSC_NSA_ILi0EEESY_EEEEENS5_IJNS4_10UnderscoreES11_S11_EEEEENS4_13SM90_TMA_LOADENS4_14ComposedLayoutINS4_7SwizzleILi3ELi4ELi3EEENS4_18smem_ptr_flag_bitsILi16EEENSV_INS5_IJSH_NSA_ILi8EEEEEENS5_IJSC_SH_EEEEEEEvNS4_8identityENS4_23SM90_TMA_LOAD_MULTICASTENS15_IS17_S19_NSV_INS5_IJS1A_SH_EEENS5_IJSH_SC_EEEEEEEvS1F_EENS_8epilogue10collective6detail29Sm90TmaWarpSpecializedAdapterINS1N_15DefaultEpilogueISJ_SL_SL_NS1M_6thread17LinearCombinationISJ_Li1EffLNS1R_9ScaleType4KindE0ELNS_15FloatRoundStyleE2ESJ_EENS1_15EpilogueDefaultEEEEEvvEEEEvNT_6ParamsE)
        /*0014*/ 	.word	0x00000000


	//----- nvinfo : EIATTR_MIN_STACK_SIZE
	.align		4
.L_17:
        /*0018*/ 	.byte	0x04, 0x12
        /*001a*/ 	.short	(.L_19 - .L_18)
	.align		4
.L_18:
        /*001c*/ 	.word	index@(_ZN7cutlass13device_kernelINS_4gemm6kernel13GemmUniversalIN4cute5tupleIJiiiiEEENS1_10collective13CollectiveMmaINS1_34MainloopSm90TmaGmmaWarpSpecializedILi4ENS5_IJNS4_1CILi4EEENSA_ILi1EEESC_EEENS1_35KernelTmaWarpSpecializedCooperativeEEENS5_IJNSA_ILi128EEESG_NSA_ILi64EEEEEENS_6half_tENS5_IJSC_llEEESJ_NS5_IJlSC_lEEENS4_8TiledMMAINS4_8MMA_AtomIJNS4_4SM904GMMA26MMA_64x128x16_F32F16F16_SSILNSP_5MajorE1ELSR_0ELNSP_7ScaleInE1ELSS_1EEEEEENS4_6LayoutINS5_IJNSA_ILi2EEESC_SC_EEENS5_IJSC_NSA_ILi0EEESY_EEEEENS5_IJNS4_10UnderscoreES11_S11_EEEEENS4_13SM90_TMA_LOADENS4_14ComposedLayoutINS4_7SwizzleILi3ELi4ELi3EEENS4_18smem_ptr_flag_bitsILi16EEENSV_INS5_IJSH_NSA_ILi8EEEEEENS5_IJSC_SH_EEEEEEEvNS4_8identityENS4_23SM90_TMA_LOAD_MULTICASTENS15_IS17_S19_NSV_INS5_IJS1A_SH_EEENS5_IJSH_SC_EEEEEEEvS1F_EENS_8epilogue10collective6detail29Sm90TmaWarpSpecializedAdapterINS1N_15DefaultEpilogueISJ_SL_SL_NS1M_6thread17LinearCombinationISJ_Li1EffLNS1R_9ScaleType4KindE0ELNS_15FloatRoundStyleE2ESJ_EENS1_15EpilogueDefaultEEEEEvvEEEEvNT_6ParamsE)
        /*0020*/ 	.word	0x00000000
.L_19:


//--------------------- .nv.compat                --------------------------
	.section	.nv.compat,"",@"SHT_CUDA_COMPAT_INFO"
	.align	4
        /*0000*/ 	.byte	0x02, 0x09, 0x01, 0x00, 0x02, 0x02, 0x04, 0x00, 0x02, 0x05, 0x05, 0x00, 0x03, 0x07, 0x01, 0x01
        /*0010*/ 	.byte	0x02, 0x03, 0x01, 0x00, 0x02, 0x06, 0x01, 0x00, 0x04, 0x0b, 0x08, 0x00, 0x00, 0x00, 0x00, 0x00
        /*0020*/ 	.byte	0x00, 0x00, 0x00, 0x00


//--------------------- .nv.info._ZN7cutlass13device_kernelINS_4gemm6kernel13GemmUniversalIN4cute5tupleIJiiiiEEENS1_10collective13CollectiveMmaINS1_34MainloopSm90TmaGmmaWarpSpecializedILi4ENS5_IJNS4_1CILi4EEENSA_ILi1EEESC_EEENS1_35KernelTmaWarpSpecializedCooperativeEEENS5_IJNSA_ILi128EEESG_NSA_ILi64EEEEEENS_6half_tENS5_IJSC_llEEESJ_NS5_IJlSC_lEEENS4_8TiledMMAINS4_8MMA_AtomIJNS4_4SM904GMMA26MMA_64x128x16_F32F16F16_SSILNSP_5MajorE1ELSR_0ELNSP_7ScaleInE1ELSS_1EEEEEENS4_6LayoutINS5_IJNSA_ILi2EEESC_SC_EEENS5_IJSC_NSA_ILi0EEESY_EEEEENS5_IJNS4_10UnderscoreES11_S11_EEEEENS4_13SM90_TMA_LOADENS4_14ComposedLayoutINS4_7SwizzleILi3ELi4ELi3EEENS4_18smem_ptr_flag_bitsILi16EEENSV_INS5_IJSH_NSA_ILi8EEEEEENS5_IJSC_SH_EEEEEEEvNS4_8identityENS4_23SM90_TMA_LOAD_MULTICASTENS15_IS17_S19_NSV_INS5_IJS1A_SH_EEENS5_IJSH_SC_EEEEEEEvS1F_EENS_8epilogue10collective6detail29Sm90TmaWarpSpecializedAdapterINS1N_15DefaultEpilogueISJ_SL_SL_NS1M_6thread17LinearCombinationISJ_Li1EffLNS1R_9ScaleType4KindE0ELNS_15FloatRoundStyleE2ESJ_EENS1_15EpilogueDefaultEEEEEvvEEEEvNT_6ParamsE --------------------------
	.section	.nv.info._ZN7cutlass13device_kernelINS_4gemm6kernel13GemmUniversalIN4cute5tupleIJiiiiEEENS1_10collective13CollectiveMmaINS1_34MainloopSm90TmaGmmaWarpSpecializedILi4ENS5_IJNS4_1CILi4EEENSA_ILi1EEESC_EEENS1_35KernelTmaWarpSpecializedCooperativeEEENS5_IJNSA_ILi128EEESG_NSA_ILi64EEEEEENS_6half_tENS5_IJSC_llEEESJ_NS5_IJlSC_lEEENS4_8TiledMMAINS4_8MMA_AtomIJNS4_4SM904GMMA26MMA_64x128x16_F32F16F16_SSILNSP_5MajorE1ELSR_0ELNSP_7ScaleInE1ELSS_1EEEEEENS4_6LayoutINS5_IJNSA_ILi2EEESC_SC_EEENS5_IJSC_NSA_ILi0EEESY_EEEEENS5_IJNS4_10UnderscoreES11_S11_EEEEENS4_13SM90_TMA_LOADENS4_14ComposedLayoutINS4_7SwizzleILi3ELi4ELi3EEENS4_18smem_ptr_flag_bitsILi16EEENSV_INS5_IJSH_NSA_ILi8EEEEEENS5_IJSC_SH_EEEEEEEvNS4_8identityENS4_23SM90_TMA_LOAD_MULTICASTENS15_IS17_S19_NSV_INS5_IJS1A_SH_EEENS5_IJSH_SC_EEEEEEEvS1F_EENS_8epilogue10collective6detail29Sm90TmaWarpSpecializedAdapterINS1N_15DefaultEpilogueISJ_SL_SL_NS1M_6thread17LinearCombinationISJ_Li1EffLNS1R_9ScaleType4KindE0ELNS_15FloatRoundStyleE2ESJ_EENS1_15EpilogueDefaultEEEEEvvEEEEvNT_6ParamsE,"",@"SHT_CUDA_INFO"
	.sectionflags	@""
	.align	4


	//----- nvinfo : EIATTR_CUDA_API_VERSION
	.align		4
        /*0000*/ 	.byte	0x04, 0x37
        /*0002*/ 	.short	(.L_21 - .L_20)
.L_20:
        /*0004*/ 	.word	0x00000082


	//----- nvinfo : EIATTR_KPARAM_INFO
	.align		4
.L_21:
        /*0008*/ 	.byte	0x04, 0x17
        /*000a*/ 	.short	(.L_23 - .L_22)
.L_22:
        /*000c*/ 	.word	0x00000000
        /*0010*/ 	.short	0x0000
        /*0012*/ 	.short	0x0070
        /*0014*/ 	.byte	0x00, 0xf0, 0x01, 0x10


	//----- nvinfo : EIATTR_SPARSE_MMA_MASK
	.align		4
.L_23:
        /*0018*/ 	.byte	0x03, 0x50
        /*001a*/ 	.short	0x0000


	//----- nvinfo : EIATTR_MAXREG_COUNT
	.align		4
        /*001c*/ 	.byte	0x03, 0x1b
        /*001e*/ 	.short	0x00a8


	//----- nvinfo : EIATTR_NUM_BARRIERS
	.align		4
        /*0020*/ 	.byte	0x02, 0x4c
        /*0022*/ 	.byte	0x01
	.zero		1


	//----- nvinfo : EIATTR_EXTERNS
	.align		4
        /*0024*/ 	.byte	0x04, 0x0f
        /*0026*/ 	.short	(.L_25 - .L_24)


	//   ....[0]....
	.align		4
.L_24:
        /*0028*/ 	.word	index@(__assertfail)


	//----- nvinfo : EIATTR_MERCURY_ISA_VERSION
	.align		4
.L_25:
        /*002c*/ 	.byte	0x03, 0x5f
        /*002e*/ 	.short	0x0101


	//----- nvinfo : EIATTR_INT_WARP_WIDE_INSTR_OFFSETS
	.align		4
        /*0030*/ 	.byte	0x04, 0x31
        /*0032*/ 	.short	(.L_27 - .L_26)


	//   ....[0]....
.L_26:
        /*0034*/ 	.word	0x000004d0


	//   ....[1]....
        /*0038*/ 	.word	0x000004f0


	//   ....[2]....
        /*003c*/ 	.word	0x00000670


	//   ....[3]....
        /*0040*/ 	.word	0x00001f10


	//----- nvinfo : EIATTR_COOP_GROUP_MASK_REGIDS
	.align		4
.L_27:
        /*0044*/ 	.byte	0x04, 0x29
        /*0046*/ 	.short	(.L_29 - .L_28)


	//   ....[0]....
.L_28:
        /*0048*/ 	.word	0xffffffff


	//   ....[1]....
        /*004c*/ 	.word	0xffffffff


	//   ....[2]....
        /*0050*/ 	.word	0xffffffff


	//   ....[3]....
        /*0054*/ 	.word	0xffffffff


	//   ....[4]....
        /*0058*/ 	.word	0xffffffff


	//   ....[5]....
        /*005c*/ 	.word	0xffffffff


	//----- nvinfo : EIATTR_COOP_GROUP_INSTR_OFFSETS
	.align		4
.L_29:
        /*0060*/ 	.byte	0x04, 0x28
        /*0062*/ 	.short	(.L_31 - .L_30)


	//   ....[0]....
.L_30:
        /*0064*/ 	.word	0x00000060


	//   ....[1]....
        /*0068*/ 	.word	0x00000070


	//   ....[2]....
        /*006c*/ 	.word	0x00000130


	//   ....[3]....
        /*0070*/ 	.word	0x00000300


	//   ....[4]....
        /*0074*/ 	.word	0x00000820


	//   ....[5]....
        /*0078*/ 	.word	0x000014a0


	//----- nvinfo : EIATTR_REG_RECONFIG
	.align		4
.L_31:
        /*007c*/ 	.byte	0x01, 0x54
	.zero		2


	//----- nvinfo : EIATTR_SYSCALL_OFFSETS
	.align		4
        /*0080*/ 	.byte	0x04, 0x46
        /*0082*/ 	.short	(.L_33 - .L_32)


	//   ....[0]....
.L_32:
        /*0084*/ 	.word	0x00001680


	//----- nvinfo : EIATTR_MBARRIER_INSTR_OFFSETS
	.align		4
.L_33:
        /*0088*/ 	.byte	0x04, 0x39
        /*008a*/ 	.short	(.L_35 - .L_34)


	//   ....[0]....
.L_34:
        /*008c*/ 	.word	0x00000250
        /*0090*/ 	.word	0x000000ff
        /*0094*/ 	.word	0x00000000
        /*0098*/ 	.short	0x0100
        /*009a*/ 	.byte	0x08
	.zero		1


	//   ....[1]....
        /*009c*/ 	.word	0x00000260
        /*00a0*/ 	.word	0x000000ff
        /*00a4*/ 	.word	0x00000020
        /*00a8*/ 	.short	0x0100
        /*00aa*/ 	.byte	0x08
	.zero		1


	//   ....[2]....
        /*00ac*/ 	.word	0x00000270
        /*00b0*/ 	.word	0x000000ff
        /*00b4*/ 	.word	0x00000008
        /*00b8*/ 	.short	0x0100
        /*00ba*/ 	.byte	0x08
	.zero		1


	//   ....[3]....
        /*00bc*/ 	.word	0x00000280
        /*00c0*/ 	.word	0x000000ff
        /*00c4*/ 	.word	0x00000028
        /*00c8*/ 	.short	0x0100
        /*00ca*/ 	.byte	0x08
	.zero		1


	//   ....[4]....
        /*00cc*/ 	.word	0x00000290
        /*00d0*/ 	.word	0x000000ff
        /*00d4*/ 	.word	0x00000010
        /*00d8*/ 	.short	0x0100
        /*00da*/ 	.byte	0x08
	.zero		1


	//   ....[5]....
        /*00dc*/ 	.word	0x000002a0
        /*00e0*/ 	.word	0x000000ff
        /*00e4*/ 	.word	0x00000030
        /*00e8*/ 	.short	0x0100
        /*00ea*/ 	.byte	0x08
	.zero		1


	//   ....[6]....
        /*00ec*/ 	.word	0x000002b0
        /*00f0*/ 	.word	0x000000ff
        /*00f4*/ 	.word	0x00000018
        /*00f8*/ 	.short	0x0100
        /*00fa*/ 	.byte	0x08
	.zero		1


	//   ....[7]....
        /*00fc*/ 	.word	0x000002c0
        /*0100*/ 	.word	0x000000ff
        /*0104*/ 	.word	0x00000038
        /*0108*/ 	.short	0x0100
        /*010a*/ 	.byte	0x08
	.zero		1


	//   ....[8]....
        /*010c*/ 	.word	0x00000700
        /*0110*/ 	.word	0x000000ff
        /*0114*/ 	.word	0x00000050
        /*0118*/ 	.short	0x0100
        /*011a*/ 	.byte	0x06
	.zero		1


	//   ....[9]....
        /*011c*/ 	.word	0x000007a0
        /*0120*/ 	.word	0x000000ff
        /*0124*/ 	.word	0x00000058
        /*0128*/ 	.short	0x0100
        /*012a*/ 	.byte	0x06
	.zero		1


	//   ....[10]....
        /*012c*/ 	.word	0x00001740
        /*0130*/ 	.word	0x00000003
        /*0134*/ 	.word	0x00000000
        /*0138*/ 	.short	0x010a
        /*013a*/ 	.byte	0x3f
	.zero		1


	//   ....[11]....
        /*013c*/ 	.word	0x000017a0
        /*0140*/ 	.word	0x00000003
        /*0144*/ 	.word	0x00000000
        /*0148*/ 	.short	0x010a
        /*014a*/ 	.byte	0x3f
	.zero		1


	//   ....[12]....
        /*014c*/ 	.word	0x00001b20
        /*0150*/ 	.word	0x00000005
        /*0154*/ 	.word	0x00000000
        /*0158*/ 	.short	0x010a
        /*015a*/ 	.byte	0x3f
	.zero		1


	//   ....[13]....
        /*015c*/ 	.word	0x00001b60
        /*0160*/ 	.word	0x00000005
        /*0164*/ 	.word	0x00000000
        /*0168*/ 	.short	0x010a
        /*016a*/ 	.byte	0x3f
	.zero		1


	//   ....[14]....
        /*016c*/ 	.word	0x00001dc0
        /*0170*/ 	.word	0x00000004
        /*0174*/ 	.word	0x00000000
        /*0178*/ 	.short	0x0101
        /*017a*/ 	.byte	0x3f
	.zero		1


	//   ....[15]....
        /*017c*/ 	.word	0x00001f80
        /*0180*/ 	.word	0x00000000
        /*0184*/ 	.word	0x00000000
        /*0188*/ 	.short	0x0101
        /*018a*/ 	.byte	0x3f
	.zero		1


	//   ....[16]....
        /*018c*/ 	.word	0x000070c0
        /*0190*/ 	.word	0x00000017
        /*0194*/ 	.word	0x00000020
        /*0198*/ 	.short	0x010a
        /*019a*/ 	.byte	0x3f
	.zero		1


	//   ....[17]....
        /*019c*/ 	.word	0x000074e0
        /*01a0*/ 	.word	0x00000005
        /*01a4*/ 	.word	0x00000058
        /*01a8*/ 	.short	0x0101
        /*01aa*/ 	.byte	0x3f
	.zero		1


	//   ....[18]....
        /*01ac*/ 	.word	0x00007c00
        /*01b0*/ 	.word	0x00000007
        /*01b4*/ 	.word	0x00000000
        /*01b8*/ 	.short	0x010a
        /*01ba*/ 	.byte	0x3f
	.zero		1


	//   ....[19]....
        /*01bc*/ 	.word	0x00007c80
        /*01c0*/ 	.word	0x00000006
        /*01c4*/ 	.word	0x00000000
        /*01c8*/ 	.short	0x010a
        /*01ca*/ 	.byte	0x3f
	.zero		1


	//   ....[20]....
        /*01cc*/ 	.word	0x00007d10
        /*01d0*/ 	.word	0x00000007
        /*01d4*/ 	.word	0x00000000
        /*01d8*/ 	.short	0x010a
        /*01da*/ 	.byte	0x3f
	.zero		1


	//   ....[21]....
        /*01dc*/ 	.word	0x00007da0
        /*01e0*/ 	.word	0x00000005
        /*01e4*/ 	.word	0x00000000
        /*01e8*/ 	.short	0x010a
        /*01ea*/ 	.byte	0x3f
	.zero		1


	//   ....[22]....
        /*01ec*/ 	.word	0x00007e00
        /*01f0*/ 	.word	0x00000003
        /*01f4*/ 	.word	0x00000000
        /*01f8*/ 	.short	0x010a
        /*01fa*/ 	.byte	0x3f
	.zero		1


	//   ....[23]....
        /*01fc*/ 	.word	0x00007e50
        /*0200*/ 	.word	0x00000005
        /*0204*/ 	.word	0x00000000
        /*0208*/ 	.short	0x010a
        /*020a*/ 	.byte	0x3f
	.zero		1


	//   ....[24]....
        /*020c*/ 	.word	0x00007f20
        /*0210*/ 	.word	0x00000017
        /*0214*/ 	.word	0x00000020
        /*0218*/ 	.short	0x010a
        /*021a*/ 	.byte	0x3f
	.zero		1


	//   ....[25]....
        /*021c*/ 	.word	0x00007ff0
        /*0220*/ 	.word	0x00000007
        /*0224*/ 	.word	0x00000000
        /*0228*/ 	.short	0x010a
        /*022a*/ 	.byte	0x3f
	.zero		1


	//   ....[26]....
        /*022c*/ 	.word	0x00008040
        /*0230*/ 	.word	0x00000006
        /*0234*/ 	.word	0x00000000
        /*0238*/ 	.short	0x010a
        /*023a*/ 	.byte	0x3f
	.zero		1


	//   ....[27]....
        /*023c*/ 	.word	0x00008090
        /*0240*/ 	.word	0x00000007
        /*0244*/ 	.word	0x00000000
        /*0248*/ 	.short	0x010a
        /*024a*/ 	.byte	0x3f
	.zero		1


	//----- nvinfo : EIATTR_NUM_MBARRIERS
	.align		4
.L_35:
        /*024c*/ 	.byte	0x03, 0x38
        /*024e*/ 	.short	0x000a


	//----- nvinfo : EIATTR_EXIT_INSTR_OFFSETS
	.align		4
        /*0250*/ 	.byte	0x04, 0x1c
        /*0252*/ 	.short	(.L_37 - .L_36)


	//   ....[0]....
.L_36:
        /*0254*/ 	.word	0x000009f0


	//   ....[1]....
        /*0258*/ 	.word	0x00001200


	//   ....[2]....
        /*025c*/ 	.word	0x00006820


	//   ....[3]....
        /*0260*/ 	.word	0x00006d80


	//   ....[4]....
        /*0264*/ 	.word	0x00007df0


	//----- nvinfo : EIATTR_MAX_THREADS
	.align		4
.L_37:
        /*0268*/ 	.byte	0x04, 0x05
        /*026a*/ 	.short	(.L_39 - .L_38)
.L_38:
        /*026c*/ 	.word	0x00000180
        /*0270*/ 	.word	0x00000001
        /*0274*/ 	.word	0x00000001


	//----- nvinfo : EIATTR_CRS_STACK_SIZE
	.align		4
.L_39:
        /*0278*/ 	.byte	0x04, 0x1e
        /*027a*/ 	.short	(.L_41 - .L_40)
.L_40:
        /*027c*/ 	.word	0x00000000


	//----- nvinfo : EIATTR_CBANK_PARAM_SIZE
	.align		4
.L_41:
        /*0280*/ 	.byte	0x03, 0x19
        /*0282*/ 	.short	0x0470


	//----- nvinfo : EIATTR_PARAM_CBANK
	.align		4
        /*0284*/ 	.byte	0x04, 0x0a
        /*0286*/ 	.short	(.L_43 - .L_42)
	.align		4
.L_42:
        /*0288*/ 	.word	index@(.nv.constant0._ZN7cutlass13device_kernelINS_4gemm6kernel13GemmUniversalIN4cute5tupleIJiiiiEEENS1_10collective13CollectiveMmaINS1_34MainloopSm90TmaGmmaWarpSpecializedILi4ENS5_IJNS4_1CILi4EEENSA_ILi1EEESC_EEENS1_35KernelTmaWarpSpecializedCooperativeEEENS5_IJNSA_ILi128EEESG_NSA_ILi64EEEEEENS_6half_tENS5_IJSC_llEEESJ_NS5_IJlSC_lEEENS4_8TiledMMAINS4_8MMA_AtomIJNS4_4SM904GMMA26MMA_64x128x16_F32F16F16_SSILNSP_5MajorE1ELSR_0ELNSP_7ScaleInE1ELSS_1EEEEEENS4_6LayoutINS5_IJNSA_ILi2EEESC_SC_EEENS5_IJSC_NSA_ILi0EEESY_EEEEENS5_IJNS4_10UnderscoreES11_S11_EEEEENS4_13SM90_TMA_LOADENS4_14ComposedLayoutINS4_7SwizzleILi3ELi4ELi3EEENS4_18smem_ptr_flag_bitsILi16EEENSV_INS5_IJSH_NSA_ILi8EEEEEENS5_IJSC_SH_EEEEEEEvNS4_8identityENS4_23SM90_TMA_LOAD_MULTICASTENS15_IS17_S19_NSV_INS5_IJS1A_SH_EEENS5_IJSH_SC_EEEEEEEvS1F_EENS_8epilogue10collective6detail29Sm90TmaWarpSpecializedAdapterINS1N_15DefaultEpilogueISJ_SL_SL_NS1M_6thread17LinearCombinationISJ_Li1EffLNS1R_9ScaleType4KindE0ELNS_15FloatRoundStyleE2ESJ_EENS1_15EpilogueDefaultEEEEEvvEEEEvNT_6ParamsE)
        /*028c*/ 	.short	0x0210
        /*028e*/ 	.short	0x0470


	//----- nvinfo : EIATTR_SW_WAR
	.align		4
.L_43:
        /*0290*/ 	.byte	0x04, 0x36
        /*0292*/ 	.short	(.L_45 - .L_44)
.L_44:
        /*0294*/ 	.word	0x00000008
.L_45:


//--------------------- .nv.callgraph             --------------------------
	.section	.nv.callgraph,"",@"SHT_CUDA_CALLGRAPH"
	.align	4
	.sectionentsize	8
	.align		4
        /*0000*/ 	.word	0x00000000
	.align		4
        /*0004*/ 	.word	0xffffffff
	.align		4
        /*0008*/ 	.word	index@(_ZN7cutlass13device_kernelINS_4gemm6kernel13GemmUniversalIN4cute5tupleIJiiiiEEENS1_10collective13CollectiveMmaINS1_34MainloopSm90TmaGmmaWarpSpecializedILi4ENS5_IJNS4_1CILi4EEENSA_ILi1EEESC_EEENS1_35KernelTmaWarpSpecializedCooperativeEEENS5_IJNSA_ILi128EEESG_NSA_ILi64EEEEEENS_6half_tENS5_IJSC_llEEESJ_NS5_IJlSC_lEEENS4_8TiledMMAINS4_8MMA_AtomIJNS4_4SM904GMMA26MMA_64x128x16_F32F16F16_SSILNSP_5MajorE1ELSR_0ELNSP_7ScaleInE1ELSS_1EEEEEENS4_6LayoutINS5_IJNSA_ILi2EEESC_SC_EEENS5_IJSC_NSA_ILi0EEESY_EEEEENS5_IJNS4_10UnderscoreES11_S11_EEEEENS4_13SM90_TMA_LOADENS4_14ComposedLayoutINS4_7SwizzleILi3ELi4ELi3EEENS4_18smem_ptr_flag_bitsILi16EEENSV_INS5_IJSH_NSA_ILi8EEEEEENS5_IJSC_SH_EEEEEEEvNS4_8identityENS4_23SM90_TMA_LOAD_MULTICASTENS15_IS17_S19_NSV_INS5_IJS1A_SH_EEENS5_IJSH_SC_EEEEEEEvS1F_EENS_8epilogue10collective6detail29Sm90TmaWarpSpecializedAdapterINS1N_15DefaultEpilogueISJ_SL_SL_NS1M_6thread17LinearCombinationISJ_Li1EffLNS1R_9ScaleType4KindE0ELNS_15FloatRoundStyleE2ESJ_EENS1_15EpilogueDefaultEEEEEvvEEEEvNT_6ParamsE)
	.align		4
        /*000c*/ 	.word	index@(__assertfail)
	.align		4
        /*0010*/ 	.word	0x00000000
	.align		4
        /*0014*/ 	.word	0xfffffffe
	.align		4
        /*0018*/ 	.word	0x00000000
	.align		4
        /*001c*/ 	.word	0xfffffffd
	.align		4
        /*0020*/ 	.word	0x00000000
	.align		4
        /*0024*/ 	.word	0xfffffffc


//--------------------- .nv.constant4             --------------------------
	.section	.nv.constant4,"a",@progbits
	.align	8
	.align		8
.nv.constant4:
        /*0000*/ 	.dword	__assertfail
	.align		8
        /*0008*/ 	.dword	__unnamed_1
	.align		8
        /*0010*/ 	.dword	_ZN40_INTERNAL_c4a37cab_4_k_cu_95f6791a_206684cuda3std3__45__cpo5beginE
	.align		8
        /*0018*/ 	.dword	_ZN40_INTERNAL_c4a37cab_4_k_cu_95f6791a_206684cuda3std3__45__cpo3endE
	.align		8
        /*0020*/ 	.dword	_ZN40_INTERNAL_c4a37cab_4_k_cu_95f6791a_206684cuda3std3__45__cpo6cbeginE
	.align		8
        /*0028*/ 	.dword	_ZN40_INTERNAL_c4a37cab_4_k_cu_95f6791a_206684cuda3std3__45__cpo4cendE
	.align		8
        /*0030*/ 	.dword	_ZN40_INTERNAL_c4a37cab_4_k_cu_95f6791a_206684cuda3std3__442_GLOBAL__N__c4a37cab_4_k_cu_95f6791a_206686ignoreE
	.align		8
        /*0038*/ 	.dword	_ZN40_INTERNAL_c4a37cab_4_k_cu_95f6791a_206684cuda3std3__419piecewise_constructE
	.align		8
        /*0040*/ 	.dword	_ZN40_INTERNAL_c4a37cab_4_k_cu_95f6791a_206684cuda3std3__48in_placeE
	.align		8
        /*0048*/ 	.dword	_ZN40_INTERNAL_c4a37cab_4_k_cu_95f6791a_206684cuda3std6ranges3__45__cpo4swapE
	.align		8
        /*0050*/ 	.dword	_ZN40_INTERNAL_c4a37cab_4_k_cu_95f6791a_206684cuda3std6ranges3__45__cpo9iter_moveE
	.align		8
        /*0058*/ 	.dword	_ZN40_INTERNAL_c4a37cab_4_k_cu_95f6791a_206684cute7productE
	.align		8
        /*0060*/ 	.dword	_ZN40_INTERNAL_c4a37cab_4_k_cu_95f6791a_206684cute1_E
	.align		8
        /*0068*/ 	.dword	$str$22
	.align		8
        /*0070*/ 	.dword	$str$23


//--------------------- .text._ZN7cutlass13device_kernelINS_4gemm6kernel13GemmUniversalIN4cute5tupleIJiiiiEEENS1_10collective13CollectiveMmaINS1_34MainloopSm90TmaGmmaWarpSpecializedILi4ENS5_IJNS4_1CILi4EEENSA_ILi1EEESC_EEENS1_35KernelTmaWarpSpecializedCooperativeEEENS5_IJNSA_ILi128EEESG_NSA_ILi64EEEEEENS_6half_tENS5_IJSC_llEEESJ_NS5_IJlSC_lEEENS4_8TiledMMAINS4_8MMA_AtomIJNS4_4SM904GMMA26MMA_64x128x16_F32F16F16_SSILNSP_5MajorE1ELSR_0ELNSP_7ScaleInE1ELSS_1EEEEEENS4_6LayoutINS5_IJNSA_ILi2EEESC_SC_EEENS5_IJSC_NSA_ILi0EEESY_EEEEENS5_IJNS4_10UnderscoreES11_S11_EEEEENS4_13SM90_TMA_LOADENS4_14ComposedLayoutINS4_7SwizzleILi3ELi4ELi3EEENS4_18smem_ptr_flag_bitsILi16EEENSV_INS5_IJSH_NSA_ILi8EEEEEENS5_IJSC_SH_EEEEEEEvNS4_8identityENS4_23SM90_TMA_LOAD_MULTICASTENS15_IS17_S19_NSV_INS5_IJS1A_SH_EEENS5_IJSH_SC_EEEEEEEvS1F_EENS_8epilogue10collective6detail29Sm90TmaWarpSpecializedAdapterINS1N_15DefaultEpilogueISJ_SL_SL_NS1M_6thread17LinearCombinationISJ_Li1EffLNS1R_9ScaleType4KindE0ELNS_15FloatRoundStyleE2ESJ_EENS1_15EpilogueDefaultEEEEEvvEEEEvNT_6ParamsE --------------------------
	.section	.text._ZN7cutlass13device_kernelINS_4gemm6kernel13GemmUniversalIN4cute5tupleIJiiiiEEENS1_10collective13CollectiveMmaINS1_34MainloopSm90TmaGmmaWarpSpecializedILi4ENS5_IJNS4_1CILi4EEENSA_ILi1EEESC_EEENS1_35KernelTmaWarpSpecializedCooperativeEEENS5_IJNSA_ILi128EEESG_NSA_ILi64EEEEEENS_6half_tENS5_IJSC_llEEESJ_NS5_IJlSC_lEEENS4_8TiledMMAINS4_8MMA_AtomIJNS4_4SM904GMMA26MMA_64x128x16_F32F16F16_SSILNSP_5MajorE1ELSR_0ELNSP_7ScaleInE1ELSS_1EEEEEENS4_6LayoutINS5_IJNSA_ILi2EEESC_SC_EEENS5_IJSC_NSA_ILi0EEESY_EEEEENS5_IJNS4_10UnderscoreES11_S11_EEEEENS4_13SM90_TMA_LOADENS4_14ComposedLayoutINS4_7SwizzleILi3ELi4ELi3EEENS4_18smem_ptr_flag_bitsILi16EEENSV_INS5_IJSH_NSA_ILi8EEEEEENS5_IJSC_SH_EEEEEEEvNS4_8identityENS4_23SM90_TMA_LOAD_MULTICASTENS15_IS17_S19_NSV_INS5_IJS1A_SH_EEENS5_IJSH_SC_EEEEEEEvS1F_EENS_8epilogue10collective6detail29Sm90TmaWarpSpecializedAdapterINS1N_15DefaultEpilogueISJ_SL_SL_NS1M_6thread17LinearCombinationISJ_Li1EffLNS1R_9ScaleType4KindE0ELNS_15FloatRoundStyleE2ESJ_EENS1_15EpilogueDefaultEEEEEvvEEEEvNT_6ParamsE,"ax",@progbits
	.align	128
.text._ZN7cutlass13device_kernelINS_4gemm6kernel13GemmUniversalIN4cute5tupleIJiiiiEEENS1_10collective13CollectiveMmaINS1_34MainloopSm90TmaGmmaWarpSpecializedILi4ENS5_IJNS4_1CILi4EEENSA_ILi1EEESC_EEENS1_35KernelTmaWarpSpecializedCooperativeEEENS5_IJNSA_ILi128EEESG_NSA_ILi64EEEEEENS_6half_tENS5_IJSC_llEEESJ_NS5_IJlSC_lEEENS4_8TiledMMAINS4_8MMA_AtomIJNS4_4SM904GMMA26MMA_64x128x16_F32F16F16_SSILNSP_5MajorE1ELSR_0ELNSP_7ScaleInE1ELSS_1EEEEEENS4_6LayoutINS5_IJNSA_ILi2EEESC_SC_EEENS5_IJSC_NSA_ILi0EEESY_EEEEENS5_IJNS4_10UnderscoreES11_S11_EEEEENS4_13SM90_TMA_LOADENS4_14ComposedLayoutINS4_7SwizzleILi3ELi4ELi3EEENS4_18smem_ptr_flag_bitsILi16EEENSV_INS5_IJSH_NSA_ILi8EEEEEENS5_IJSC_SH_EEEEEEEvNS4_8identityENS4_23SM90_TMA_LOAD_MULTICASTENS15_IS17_S19_NSV_INS5_IJS1A_SH_EEENS5_IJSH_SC_EEEEEEEvS1F_EENS_8epilogue10collective6detail29Sm90TmaWarpSpecializedAdapterINS1N_15DefaultEpilogueISJ_SL_SL_NS1M_6thread17LinearCombinationISJ_Li1EffLNS1R_9ScaleType4KindE0ELNS_15FloatRoundStyleE2ESJ_EENS1_15EpilogueDefaultEEEEEvvEEEEvNT_6ParamsE:
        .type           _ZN7cutlass13device_kernelINS_4gemm6kernel13GemmUniversalIN4cute5tupleIJiiiiEEENS1_10collective13CollectiveMmaINS1_34MainloopSm90TmaGmmaWarpSpecializedILi4ENS5_IJNS4_1CILi4EEENSA_ILi1EEESC_EEENS1_35KernelTmaWarpSpecializedCooperativeEEENS5_IJNSA_ILi128EEESG_NSA_ILi64EEEEEENS_6half_tENS5_IJSC_llEEESJ_NS5_IJlSC_lEEENS4_8TiledMMAINS4_8MMA_AtomIJNS4_4SM904GMMA26MMA_64x128x16_F32F16F16_SSILNSP_5MajorE1ELSR_0ELNSP_7ScaleInE1ELSS_1EEEEEENS4_6LayoutINS5_IJNSA_ILi2EEESC_SC_EEENS5_IJSC_NSA_ILi0EEESY_EEEEENS5_IJNS4_10UnderscoreES11_S11_EEEEENS4_13SM90_TMA_LOADENS4_14ComposedLayoutINS4_7SwizzleILi3ELi4ELi3EEENS4_18smem_ptr_flag_bitsILi16EEENSV_INS5_IJSH_NSA_ILi8EEEEEENS5_IJSC_SH_EEEEEEEvNS4_8identityENS4_23SM90_TMA_LOAD_MULTICASTENS15_IS17_S19_NSV_INS5_IJS1A_SH_EEENS5_IJSH_SC_EEEEEEEvS1F_EENS_8epilogue10collective6detail29Sm90TmaWarpSpecializedAdapterINS1N_15DefaultEpilogueISJ_SL_SL_NS1M_6thread17LinearCombinationISJ_Li1EffLNS1R_9ScaleType4KindE0ELNS_15FloatRoundStyleE2ESJ_EENS1_15EpilogueDefaultEEEEEvvEEEEvNT_6ParamsE,@function
        .size           _ZN7cutlass13device_kernelINS_4gemm6kernel13GemmUniversalIN4cute5tupleIJiiiiEEENS1_10collective13CollectiveMmaINS1_34MainloopSm90TmaGmmaWarpSpecializedILi4ENS5_IJNS4_1CILi4EEENSA_ILi1EEESC_EEENS1_35KernelTmaWarpSpecializedCooperativeEEENS5_IJNSA_ILi128EEESG_NSA_ILi64EEEEEENS_6half_tENS5_IJSC_llEEESJ_NS5_IJlSC_lEEENS4_8TiledMMAINS4_8MMA_AtomIJNS4_4SM904GMMA26MMA_64x128x16_F32F16F16_SSILNSP_5MajorE1ELSR_0ELNSP_7ScaleInE1ELSS_1EEEEEENS4_6LayoutINS5_IJNSA_ILi2EEESC_SC_EEENS5_IJSC_NSA_ILi0EEESY_EEEEENS5_IJNS4_10UnderscoreES11_S11_EEEEENS4_13SM90_TMA_LOADENS4_14ComposedLayoutINS4_7SwizzleILi3ELi4ELi3EEENS4_18smem_ptr_flag_bitsILi16EEENSV_INS5_IJSH_NSA_ILi8EEEEEENS5_IJSC_SH_EEEEEEEvNS4_8identityENS4_23SM90_TMA_LOAD_MULTICASTENS15_IS17_S19_NSV_INS5_IJS1A_SH_EEENS5_IJSH_SC_EEEEEEEvS1F_EENS_8epilogue10collective6detail29Sm90TmaWarpSpecializedAdapterINS1N_15DefaultEpilogueISJ_SL_SL_NS1M_6thread17LinearCombinationISJ_Li1EffLNS1R_9ScaleType4KindE0ELNS_15FloatRoundStyleE2ESJ_EENS1_15EpilogueDefaultEEEEEvvEEEEvNT_6ParamsE,(.L_x_197 - _ZN7cutlass13device_kernelINS_4gemm6kernel13GemmUniversalIN4cute5tupleIJiiiiEEENS1_10collective13CollectiveMmaINS1_34MainloopSm90TmaGmmaWarpSpecializedILi4ENS5_IJNS4_1CILi4EEENSA_ILi1EEESC_EEENS1_35KernelTmaWarpSpecializedCooperativeEEENS5_IJNSA_ILi128EEESG_NSA_ILi64EEEEEENS_6half_tENS5_IJSC_llEEESJ_NS5_IJlSC_lEEENS4_8TiledMMAINS4_8MMA_AtomIJNS4_4SM904GMMA26MMA_64x128x16_F32F16F16_SSILNSP_5MajorE1ELSR_0ELNSP_7ScaleInE1ELSS_1EEEEEENS4_6LayoutINS5_IJNSA_ILi2EEESC_SC_EEENS5_IJSC_NSA_ILi0EEESY_EEEEENS5_IJNS4_10UnderscoreES11_S11_EEEEENS4_13SM90_TMA_LOADENS4_14ComposedLayoutINS4_7SwizzleILi3ELi4ELi3EEENS4_18smem_ptr_flag_bitsILi16EEENSV_INS5_IJSH_NSA_ILi8EEEEEENS5_IJSC_SH_EEEEEEEvNS4_8identityENS4_23SM90_TMA_LOAD_MULTICASTENS15_IS17_S19_NSV_INS5_IJS1A_SH_EEENS5_IJSH_SC_EEEEEEEvS1F_EENS_8epilogue10collective6detail29Sm90TmaWarpSpecializedAdapterINS1N_15DefaultEpilogueISJ_SL_SL_NS1M_6thread17LinearCombinationISJ_Li1EffLNS1R_9ScaleType4KindE0ELNS_15FloatRoundStyleE2ESJ_EENS1_15EpilogueDefaultEEEEEvvEEEEvNT_6ParamsE)
        .other          _ZN7cutlass13device_kernelINS_4gemm6kernel13GemmUniversalIN4cute5tupleIJiiiiEEENS1_10collective13CollectiveMmaINS1_34MainloopSm90TmaGmmaWarpSpecializedILi4ENS5_IJNS4_1CILi4EEENSA_ILi1EEESC_EEENS1_35KernelTmaWarpSpecializedCooperativeEEENS5_IJNSA_ILi128EEESG_NSA_ILi64EEEEEENS_6half_tENS5_IJSC_llEEESJ_NS5_IJlSC_lEEENS4_8TiledMMAINS4_8MMA_AtomIJNS4_4SM904GMMA26MMA_64x128x16_F32F16F16_SSILNSP_5MajorE1ELSR_0ELNSP_7ScaleInE1ELSS_1EEEEEENS4_6LayoutINS5_IJNSA_ILi2EEESC_SC_EEENS5_IJSC_NSA_ILi0EEESY_EEEEENS5_IJNS4_10UnderscoreES11_S11_EEEEENS4_13SM90_TMA_LOADENS4_14ComposedLayoutINS4_7SwizzleILi3ELi4ELi3EEENS4_18smem_ptr_flag_bitsILi16EEENSV_INS5_IJSH_NSA_ILi8EEEEEENS5_IJSC_SH_EEEEEEEvNS4_8identityENS4_23SM90_TMA_LOAD_MULTICASTENS15_IS17_S19_NSV_INS5_IJS1A_SH_EEENS5_IJSH_SC_EEEEEEEvS1F_EENS_8epilogue10collective6detail29Sm90TmaWarpSpecializedAdapterINS1N_15DefaultEpilogueISJ_SL_SL_NS1M_6thread17LinearCombinationISJ_Li1EffLNS1R_9ScaleType4KindE0ELNS_15FloatRoundStyleE2ESJ_EENS1_15EpilogueDefaultEEEEEvvEEEEvNT_6ParamsE,@"STO_CUDA_ENTRY STV_DEFAULT"
_ZN7cutlass13device_kernelINS_4gemm6kernel13GemmUniversalIN4cute5tupleIJiiiiEEENS1_10collective13CollectiveMmaINS1_34MainloopSm90TmaGmmaWarpSpecializedILi4ENS5_IJNS4_1CILi4EEENSA_ILi1EEESC_EEENS1_35KernelTmaWarpSpecializedCooperativeEEENS5_IJNSA_ILi128EEESG_NSA_ILi64EEEEEENS_6half_tENS5_IJSC_llEEESJ_NS5_IJlSC_lEEENS4_8TiledMMAINS4_8MMA_AtomIJNS4_4SM904GMMA26MMA_64x128x16_F32F16F16_SSILNSP_5MajorE1ELSR_0ELNSP_7ScaleInE1ELSS_1EEEEEENS4_6LayoutINS5_IJNSA_ILi2EEESC_SC_EEENS5_IJSC_NSA_ILi0EEESY_EEEEENS5_IJNS4_10UnderscoreES11_S11_EEEEENS4_13SM90_TMA_LOADENS4_14ComposedLayoutINS4_7SwizzleILi3ELi4ELi3EEENS4_18smem_ptr_flag_bitsILi16EEENSV_INS5_IJSH_NSA_ILi8EEEEEENS5_IJSC_SH_EEEEEEEvNS4_8identityENS4_23SM90_TMA_LOAD_MULTICASTENS15_IS17_S19_NSV_INS5_IJS1A_SH_EEENS5_IJSH_SC_EEEEEEEvS1F_EENS_8epilogue10collective6detail29Sm90TmaWarpSpecializedAdapterINS1N_15DefaultEpilogueISJ_SL_SL_NS1M_6thread17LinearCombinationISJ_Li1EffLNS1R_9ScaleType4KindE0ELNS_15FloatRoundStyleE2ESJ_EENS1_15EpilogueDefaultEEEEEvvEEEEvNT_6ParamsE:
[----:B------:R-:W0:Y:S01]  /*0000*/  LDC R1, c[0x0][0x28] ;  /* 0x00000a00ff017b82 */ /* 0x000e220000000800 */
[----:B------:R-:W1:Y:S01]  /*0010*/  S2R R95, SR_TID.X ;  /* 0x00000000005f7919 */ /* 0x000e620000002100 */
[----:B------:R-:W-:Y:S01]  /*0020*/  ELECT P0, URZ, PT ;  /* 0x00000000003f782f */ /* 0x000fe20003800000 */
[----:B------:R-:W-:Y:S01]  /*0030*/  BSSY B0, `(.L_x_0) ;  /* 0x000000f000007945 */ /* 0x000fe20003800000 */
[--C-:B-1----:R-:W-:Y:S02]  /*0040*/  SHF.R.U32.HI R0, RZ, 0x5, R95.reuse ;  /* 0x00000005ff007819 */ /* 0x102fe4000001165f */
[----:B------:R-:W-:-:S03]  /*0050*/  SHF.R.U32.HI R6, RZ, 0x7, R95 ;  /* 0x00000007ff067819 */ /* 0x000fc6000001165f */
[----:B------:R-:W1:Y:S04]  /*0060*/  SHFL.IDX PT, R3, R0, RZ, 0x1f ;  /* 0x00001fff00037589 */ /* 0x000e6800000e0000 */
[----:B------:R2:W3:Y:S01]  /*0070*/  SHFL.IDX PT, R2, R6, RZ, 0x1f ;  /* 0x00001fff06027589 */ /* 0x0004e200000e0000 */
[----:B-1----:R-:W-:-:S13]  /*0080*/  ISETP.NE.OR P0, PT, R3, RZ, !P0 ;  /* 0x000000ff0300720c */ /* 0x002fda0004705670 */
[----:B0-23--:R-:W-:Y:S05]  /*0090*/  @P0 BRA `(.L_x_1) ;  /* 0x0000000000200947 */ /* 0x00dfea0003800000 */
[----:B------:R-:W-:Y:S02]  /*00a0*/  ULDC.64 UR4, c[0x0][0x198] ;  /* 0x0000660000047ab9 */ /* 0x000fe40000000a00 */
[----:B------:R-:W-:Y:S02]  /*00b0*/  UIADD3 UR6, UP0, UR4, 0xf0, URZ ;  /* 0x000000f004067890 */ /* 0x000fe4000ff1e03f */
[----:B------:R-:W-:Y:S02]  /*00c0*/  UIADD3 UR4, UP1, UR4, 0x1f0, URZ ;  /* 0x000001f004047890 */ /* 0x000fe4000ff3e03f */
[----:B------:R-:W-:Y:S02]  /*00d0*/  UIADD3.X UR7, URZ, UR5, URZ, UP0, !UPT ;  /* 0x000000053f077290 */ /* 0x000fe400087fe43f */
[----:B------:R-:W-:-:S07]  /*00e0*/  UIADD3.X UR5, URZ, UR5, URZ, UP1, !UPT ;  /* 0x000000053f057290 */ /* 0x000fce0008ffe43f */
[----:B------:R0:W-:Y:S02]  /*00f0*/  UTMACCTL.PF [UR6] ;  /* 0x00000000060079b9 */ /* 0x0001e40008040000 */
[----:B------:R0:W-:Y:S02]  /*0100*/  UTMACCTL.PF [UR4] ;  /* 0x00000000040079b9 */ /* 0x0001e40008040000 */
[----:B0-----:R-:W-:Y:S01]  /*0110*/  NOP ;  /* 0x0000000000007918 */ /* 0x001fe20000000000 */
.L_x_1:
[----:B------:R-:W-:Y:S05]  /*0120*/  BSYNC B0 ;  /* 0x0000000000007941 */ /* 0x000fea0003800000 */
.L_x_0:
[----:B------:R-:W0:Y:S01]  /*0130*/  SHFL.IDX PT, R5, R0, RZ, 0x1f ;  /* 0x00001fff00057589 */ /* 0x000e2200000e0000 */
[----:B------:R-:W-:-:S04]  /*0140*/  SHF.R.S32.HI R4, RZ, 0x1f, R95 ;  /* 0x0000001fff047819 */ /* 0x000fc8000001145f */
[----:B------:R-:W-:Y:S02]  /*0150*/  LEA.HI R4, R4, R95, RZ, 0x7 ;  /* 0x0000005f04047211 */ /* 0x000fe400078f38ff */
[----:B0-----:R-:W-:-:S13]  /*0160*/  ISETP.NE.AND P0, PT, R5, RZ, PT ;  /* 0x000000ff0500720c */ /* 0x001fda0003f05270 */
[----:B------:R-:W-:Y:S05]  /*0170*/  @P0 BRA `(.L_x_2) ;  /* 0x0000000000580947 */ /* 0x000fea0003800000 */
[----:B------:R-:W0:Y:S01]  /*0180*/  S2UR UR8, SR_CgaCtaId ;  /* 0x00000000000879c3 */ /* 0x000e220000008800 */
[----:B------:R-:W-:Y:S01]  /*0190*/  UMOV UR4, 0x400 ;  /* 0x0000040000047882 */ /* 0x000fe20000000000 */
[----:B------:R-:W-:Y:S01]  /*01a0*/  UMOV UR5, 0x1 ;  /* 0x0000000100057882 */ /* 0x000fe20000000000 */
[----:B------:R-:W-:Y:S01]  /*01b0*/  UMOV UR6, 0x8 ;  /* 0x0000000800067882 */ /* 0x000fe20000000000 */
[----:B------:R-:W-:Y:S01]  /*01c0*/  ELECT P0, URZ, PT ;  /* 0x00000000003f782f */ /* 0x000fe20003800000 */
[----:B------:R-:W-:-:S04]  /*01d0*/  UIADD3 UR6, -UR6, 0x100000, URZ ;  /* 0x0010000006067890 */ /* 0x000fc8000fffe13f */
[----:B------:R-:W-:Y:S02]  /*01e0*/  USHF.L.U32 UR7, UR6, 0xb, URZ ;  /* 0x0000000b06077899 */ /* 0x000fe4000800063f */
[----:B------:R-:W-:Y:S02]  /*01f0*/  USHF.L.U32 UR6, UR6, 0x1, URZ ;  /* 0x0000000106067899 */ /* 0x000fe4000800063f */
[----:B0-----:R-:W-:Y:S02]  /*0200*/  ULEA UR8, UR8, UR4, 0x18 ;  /* 0x0000000408087291 */ /* 0x001fe4000f8ec03f */
[----:B------:R-:W-:-:S04]  /*0210*/  UIADD3 UR4, -UR5, 0x100000, URZ ;  /* 0x0010000005047890 */ /* 0x000fc8000fffe13f */
[----:B------:R-:W-:Y:S02]  /*0220*/  USHF.L.U32 UR5, UR4, 0xb, URZ ;  /* 0x0000000b04057899 */ /* 0x000fe4000800063f */
[----:B------:R-:W-:Y:S01]  /*0230*/  USHF.L.U32 UR4, UR4, 0x1, URZ ;  /* 0x0000000104047899 */ /* 0x000fe2000800063f */
[----:B------:R-:W0:Y:S11]  /*0240*/  FENCE.VIEW.ASYNC.S ;  /* 0x00000000000073c6 */ /* 0x000e360000000000 */
[----:B0-----:R0:W1:Y:S01]  /*0250*/  SYNCS.EXCH.64 URZ, [UR8], UR4 ;  /* 0x00000004083f75b2 */ /* 0x0010620008000100 */
[----:B------:R0:W2:Y:S01]  /*0260*/  SYNCS.EXCH.64 URZ, [UR8+0x20], UR6 ;  /* 0x00002006083f75b2 */ /* 0x0000a20008000100 */
[----:B------:R0:W3:Y:S01]  /*0270*/  SYNCS.EXCH.64 URZ, [UR8+0x8], UR4 ;  /* 0x00000804083f75b2 */ /* 0x0000e20008000100 */
[----:B------:R0:W4:Y:S01]  /*0280*/  SYNCS.EXCH.64 URZ, [UR8+0x28], UR6 ;  /* 0x00002806083f75b2 */ /* 0x0001220008000100 */
[----:B------:R0:W0:Y:S01]  /*0290*/  SYNCS.EXCH.64 URZ, [UR8+0x10], UR4 ;  /* 0x00001004083f75b2 */ /* 0x0000220008000100 */
[----:B------:R0:W0:Y:S01]  /*02a0*/  SYNCS.EXCH.64 URZ, [UR8+0x30], UR6 ;  /* 0x00003006083f75b2 */ /* 0x0000220008000100 */
[----:B------:R0:W0:Y:S01]  /*02b0*/  SYNCS.EXCH.64 URZ, [UR8+0x18], UR4 ;  /* 0x00001804083f75b2 */ /* 0x0000220008000100 */
[----:B------:R0:W0:Y:S01]  /*02c0*/  SYNCS.EXCH.64 URZ, [UR8+0x38], UR6 ;  /* 0x00003806083f75b2 */ /* 0x0000220008000100 */
[----:B------:R-:W-:Y:S01]  /*02d0*/  NOP ;  /* 0x0000000000007918 */ /* 0x000fe20000000000 */
.L_x_2:
[----:B0-----:R-:W0:Y:S01]  /*02e0*/  S2UR UR8, SR_CTAID.X ;  /* 0x00000000000879c3 */ /* 0x001e220000002500 */
[----:B------:R-:W-:Y:S01]  /*02f0*/  LOP3.LUT R4, R4, 0xffffff80, RZ, 0xc0, !PT ;  /* 0xffffff8004047812 */ /* 0x000fe200078ec0ff */
[----:B------:R-:W5:Y:S01]  /*0300*/  SHFL.IDX PT, R0, R0, RZ, 0x1f ;  /* 0x00001fff00007589 */ /* 0x000f6200000e0000 */
[----:B------:R-:W-:Y:S01]  /*0310*/  SHF.R.S32.HI R12, RZ, 0x1f, R5 ;  /* 0x0000001fff0c7819 */ /* 0x000fe20000011405 */
[----:B------:R-:W-:Y:S01]  /*0320*/  ULDC UR4, c[0x0][0x150] ;  /* 0x0000540000047ab9 */ /* 0x000fe20000000800 */
[----:B------:R-:W-:Y:S01]  /*0330*/  ELECT P0, URZ, PT ;  /* 0x00000000003f782f */ /* 0x000fe20003800000 */
[----:B------:R-:W-:Y:S01]  /*0340*/  IMAD.IADD R8, R95, 0x1, -R4 ;  /* 0x000000015f087824 */ /* 0x000fe200078e0a04 */
[----:B------:R-:W-:Y:S01]  /*0350*/  LEA.HI R12, R12, R5, RZ, 0x2 ;  /* 0x000000050c0c7211 */ /* 0x000fe200078f10ff */
[----:B------:R-:W1:Y:S01]  /*0360*/  S2R R4, SR_CTAID.Y ;  /* 0x0000000000047919 */ /* 0x000e620000002600 */
[----:B------:R-:W2:Y:S01]  /*0370*/  LDC R13, c[0x0][0x144] ;  /* 0x00005100ff0d7b82 */ /* 0x000ea20000000800 */
[----:B------:R-:W-:Y:S01]  /*0380*/  NOP ;  /* 0x0000000000007918 */ /* 0x000fe20000000000 */
[----:B------:R-:W-:Y:S01]  /*0390*/  SHF.R.S32.HI R7, RZ, 0x1f, R8 ;  /* 0x0000001fff077819 */ /* 0x000fe20000011408 */
[----:B------:R-:W-:Y:S01]  /*03a0*/  NOP ;  /* 0x0000000000007918 */ /* 0x000fe20000000000 */
[----:B------:R-:W-:Y:S01]  /*03b0*/  LOP3.LUT R12, R12, 0x3ffffffc, RZ, 0xc0, !PT ;  /* 0x3ffffffc0c0c7812 */ /* 0x000fe200078ec0ff */
[----:B------:R-:W-:Y:S01]  /*03c0*/  IMAD.MOV.U32 R22, RZ, RZ, 0x1 ;  /* 0x00000001ff167424 */ /* 0x000fe200078e00ff */
[----:B------:R-:W-:-:S02]  /*03d0*/  LEA.HI R7, R7, R8, RZ, 0x3 ;  /* 0x0000000807077211 */ /* 0x000fc400078f18ff */
[----:B------:R-:W3:Y:S01]  /*03e0*/  LDC R14, c[0x0][0x140] ;  /* 0x00005000ff0e7b82 */ /* 0x000ee20000000800 */
[----:B------:R-:W-:Y:S02]  /*03f0*/  ISETP.NE.AND P3, PT, R2, RZ, PT ;  /* 0x000000ff0200720c */ /* 0x000fe40003f65270 */
[--C-:B------:R-:W-:Y:S02]  /*0400*/  SHF.R.S32.HI R9, RZ, 0x3, R7.reuse ;  /* 0x00000003ff097819 */ /* 0x100fe40000011407 */
[----:B------:R-:W-:Y:S02]  /*0410*/  SHF.R.S32.HI R10, RZ, 0x1f, R7 ;  /* 0x0000001fff0a7819 */ /* 0x000fe40000011407 */
[----:B0-----:R-:W-:Y:S02]  /*0420*/  I2FP.F32.U32 R7, UR8 ;  /* 0x0000000800077c45 */ /* 0x001fe40008201000 */
[----:B------:R-:W-:Y:S02]  /*0430*/  LEA.HI R10, R10, R9, RZ, 0x2 ;  /* 0x000000090a0a7211 */ /* 0x000fe400078f10ff */
[----:B-----5:R-:W-:Y:S01]  /*0440*/  ISETP.NE.OR P0, PT, R0, RZ, !P0 ;  /* 0x000000ff0000720c */ /* 0x020fe20004705670 */
[----:B------:R-:W-:Y:S01]  /*0450*/  FMUL R11, R7, UR4 ;  /* 0x00000004070b7c20 */ /* 0x000fe20008400000 */
[----:B------:R-:W-:Y:S01]  /*0460*/  LOP3.LUT R10, R10, 0xfffffffc, RZ, 0xc0, !PT ;  /* 0xfffffffc0a0a7812 */ /* 0x000fe200078ec0ff */
[----:B------:R-:W-:Y:S01]  /*0470*/  IMAD.IADD R7, R5, 0x1, -R12 ;  /* 0x0000000105077824 */ /* 0x000fe200078e0a0c */
[----:B------:R-:W-:-:S03]  /*0480*/  ULDC UR4, c[0x0][0x154] ;  /* 0x0000550000047ab9 */ /* 0x000fc60000000800 */
[----:B------:R-:W0:Y:S01]  /*0490*/  F2I.U32.TRUNC.NTZ R11, R11 ;  /* 0x0000000b000b7305 */ /* 0x000e22000020f000 */
[----:B------:R-:W-:Y:S02]  /*04a0*/  IMAD.IADD R10, R9, 0x1, -R10 ;  /* 0x00000001090a7824 */ /* 0x000fe400078e0a0a */
[----:B------:R-:W5:Y:S02]  /*04b0*/  LDC R9, c[0x0][0x148] ;  /* 0x00005200ff097b82 */ /* 0x000f640000000800 */
[----:B------:R-:W-:Y:S01]  /*04c0*/  IMAD R10, R7, 0x4, R10 ;  /* 0x00000004070a7824 */ /* 0x000fe200078e020a */
[----:B------:R-:W-:Y:S01]  /*04d0*/  VOTEU.ALL UP0, P0 ;  /* 0x00000000003f7886 */ /* 0x000fe20000000000 */
[----:B---3--:R-:W-:Y:S01]  /*04e0*/  ISETP.EQ.U32.AND P2, PT, R14, 0x1, PT ;  /* 0x000000010e00780c */ /* 0x008fe20003f42070 */
[----:B------:R-:W-:Y:S01]  /*04f0*/  VOTEU.ALL UP1, P0 ;  /* 0x00000000003f7886 */ /* 0x000fe20000020000 */
[----:B------:R-:W-:Y:S01]  /*0500*/  IMAD.SHL.U32 R19, R10, 0x4, RZ ;  /* 0x000000040a137824 */ /* 0x000fe200078e00ff */
[----:B------:R-:W-:Y:S01]  /*0510*/  SHF.R.S32.HI R7, RZ, 0x1f, R10 ;  /* 0x0000001fff077819 */ /* 0x000fe2000001140a */
[----:B------:R-:W3:Y:S01]  /*0520*/  @!UP0 S2UR UR7, SR_CgaCtaId ;  /* 0x00000000000789c3 */ /* 0x000ee20000008800 */
[----:B------:R-:W-:-:S02]  /*0530*/  @!UP0 UMOV UR6, 0x400 ;  /* 0x0000040000068882 */ /* 0x000fc40000000000 */
[----:B------:R-:W-:Y:S01]  /*0540*/  LEA.HI R0, R7, R10, RZ, 0x2 ;  /* 0x0000000a07007211 */ /* 0x000fe200078f10ff */
[----:B0-----:R-:W-:Y:S01]  /*0550*/  IMAD.MOV R12, RZ, RZ, -R11 ;  /* 0x000000ffff0c7224 */ /* 0x001fe200078e0a0b */
[----:B------:R-:W-:Y:S02]  /*0560*/  LOP3.LUT R19, R10, 0xc, R19, 0x78, !PT ;  /* 0x0000000c0a137812 */ /* 0x000fe400078e7813 */
[----:B------:R-:W-:Y:S01]  /*0570*/  LOP3.LUT R11, R0, 0xfffffffc, RZ, 0xc0, !PT ;  /* 0xfffffffc000b7812 */ /* 0x000fe200078ec0ff */
[----:B--2---:R-:W-:Y:S01]  /*0580*/  IMAD R7, R13, R12, UR8 ;  /* 0x000000080d077e24 */ /* 0x004fe2000f8e020c */
[----:B-1----:R-:W-:Y:S02]  /*0590*/  I2FP.F32.U32 R13, R4 ;  /* 0x00000004000d7245 */ /* 0x002fe40000201000 */
[----:B------:R-:W-:Y:S01]  /*05a0*/  SHF.R.S32.HI R0, RZ, 0x1f, R3 ;  /* 0x0000001fff007819 */ /* 0x000fe20000011403 */
[----:B------:R-:W-:Y:S02]  /*05b0*/  IMAD.IADD R12, R10, 0x1, -R11 ;  /* 0x000000010a0c7824 */ /* 0x000fe400078e0a0b */
[----:B------:R-:W-:Y:S01]  /*05c0*/  FMUL R13, R13, UR4 ;  /* 0x000000040d0d7c20 */ /* 0x000fe20008400000 */
[----:B------:R-:W-:Y:S01]  /*05d0*/  LEA.HI R0, R0, R3, RZ, 0x2 ;  /* 0x0000000300007211 */ /* 0x000fe200078f10ff */
[----:B------:R-:W-:Y:S01]  /*05e0*/  UMOV UR4, 0x20 ;  /* 0x0000002000047882 */ /* 0x000fe20000000000 */
[----:B------:R-:W-:Y:S01]  /*05f0*/  ISETP.NE.AND P4, PT, R12, R7, PT ;  /* 0x000000070c00720c */ /* 0x000fe20003f85270 */
[----:B------:R-:W-:-:S04]  /*0600*/  @!UP0 UIADD3 UR4, -UR4, 0x100000, URZ ;  /* 0x0010000004048890 */ /* 0x000fc8000fffe13f */
[----:B------:R-:W-:Y:S02]  /*0610*/  @!UP0 USHF.L.U32 UR5, UR4, 0xb, URZ ;  /* 0x0000000b04058899 */ /* 0x000fe4000800063f */
[----:B------:R-:W-:Y:S01]  /*0620*/  @!UP0 USHF.L.U32 UR4, UR4, 0x1, URZ ;  /* 0x0000000104048899 */ /* 0x000fe2000800063f */
[----:B------:R-:W-:Y:S01]  /*0630*/  LOP3.LUT R0, R0, 0xfffffffc, RZ, 0xc0, !PT ;  /* 0xfffffffc00007812 */ /* 0x000fe200078ec0ff */
[----:B------:R-:W0:Y:S04]  /*0640*/  F2I.U32.TRUNC.NTZ R13, R13 ;  /* 0x0000000d000d7305 */ /* 0x000e28000020f000 */
[----:B------:R-:W-:Y:S01]  /*0650*/  IMAD.IADD R3, R3, 0x1, -R0 ;  /* 0x0000000103037824 */ /* 0x000fe200078e0a00 */
[----:B---3--:R-:W-:Y:S01]  /*0660*/  @!UP0 ULEA UR6, UR7, UR6, 0x18 ;  /* 0x0000000607068291 */ /* 0x008fe2000f8ec03f */
[----:B------:R-:W-:Y:S01]  /*0670*/  VOTEU.ALL UP0, P0 ;  /* 0x00000000003f7886 */ /* 0x000fe20000000000 */
[----:B------:R-:W-:Y:S01]  /*0680*/  LOP3.LUT P0, RZ, R8, 0x7, RZ, 0xc0, !PT ;  /* 0x0000000708ff7812 */ /* 0x000fe2000780c0ff */
[----:B------:R-:W-:Y:S01]  /*0690*/  VIADD R8, R2, 0xffffffff ;  /* 0xffffffff02087836 */ /* 0x000fe20000000000 */
[----:B------:R-:W-:-:S02]  /*06a0*/  @P4 SHF.R.S32.HI R0, RZ, 0x1f, R19 ;  /* 0x0000001fff004819 */ /* 0x000fc40000011413 */
[C---:B------:R-:W-:Y:S02]  /*06b0*/  ISETP.NE.AND P1, PT, R3.reuse, 0x3, PT ;  /* 0x000000030300780c */ /* 0x040fe40003f25270 */
[----:B------:R-:W-:Y:S01]  /*06c0*/  @P4 LEA.HI R0, R0, R19, RZ, 0x2 ;  /* 0x0000001300004211 */ /* 0x000fe200078f10ff */
[----:B0-----:R-:W-:Y:S01]  /*06d0*/  IMAD.MOV R23, RZ, RZ, -R13 ;  /* 0x000000ffff177224 */ /* 0x001fe200078e0a0d */
[----:B------:R-:W-:Y:S01]  /*06e0*/  ISETP.EQ.OR P1, PT, R3, RZ, !P1 ;  /* 0x000000ff0300720c */ /* 0x000fe20004f22670 */
[----:B------:R-:W0:Y:S02]  /*06f0*/  FENCE.VIEW.ASYNC.S ;  /* 0x00000000000073c6 */ /* 0x000e240000000000 */
[----:B0-----:R0:W1:Y:S01]  /*0700*/  @!UP0 SYNCS.EXCH.64 URZ, [UR6+0x50], UR4 ;  /* 0x00005004063f85b2 */ /* 0x0010620008000100 */
[----:B------:R-:W-:Y:S01]  /*0710*/  @P4 SHF.R.S32.HI R0, RZ, 0x2, R0 ;  /* 0x00000002ff004819 */ /* 0x000fe20000011400 */
[----:B-----5:R-:W-:Y:S01]  /*0720*/  IMAD R11, R9, R23, R4 ;  /* 0x00000017090b7224 */ /* 0x020fe200078e0204 */
[----:B------:R-:W-:-:S02]  /*0730*/  ISETP.LT.U32.AND P0, PT, R19, 0x4, !P0 ;  /* 0x000000041300780c */ /* 0x000fc40004701070 */
[----:B------:R-:W-:Y:S02]  /*0740*/  ISETP.EQ.AND P1, PT, R2, RZ, P1 ;  /* 0x000000ff0200720c */ /* 0x000fe40000f22270 */
[----:B------:R-:W-:Y:S02]  /*0750*/  @P4 ISETP.NE.AND P5, PT, R0, R11, PT ;  /* 0x0000000b0000420c */ /* 0x000fe40003fa5270 */
[----:B------:R-:W-:Y:S02]  /*0760*/  ISETP.GE.U32.AND P6, PT, R8, 0x2, PT ;  /* 0x000000020800780c */ /* 0x000fe40003fc6070 */
[----:B------:R-:W-:Y:S02]  /*0770*/  SEL R11, RZ, 0x1, !P0 ;  /* 0x00000001ff0b7807 */ /* 0x000fe40004000000 */
[----:B------:R-:W-:Y:S02]  /*0780*/  @P4 SEL R22, RZ, 0x1, P5 ;  /* 0x00000001ff164807 */ /* 0x000fe40002800000 */
[----:B------:R-:W-:Y:S01]  /*0790*/  SEL R18, RZ, 0x1, !P1 ;  /* 0x00000001ff127807 */ /* 0x000fe20004800000 */
[----:B------:R0:W2:Y:S01]  /*07a0*/  @!UP1 SYNCS.EXCH.64 URZ, [UR6+0x58], UR4 ;  /* 0x00005804063f95b2 */ /* 0x0000a20008000100 */
[----:B------:R-:W-:Y:S01]  /*07b0*/  LOP3.LUT R22, R22, R11, RZ, 0xc0, !PT ;  /* 0x0000000b16167212 */ /* 0x000fe200078ec0ff */
[----:B------:R-:W-:Y:S01]  /*07c0*/  NOP ;  /* 0x0000000000007918 */ /* 0x000fe20000000000 */
[----:B------:R-:W-:-:S02]  /*07d0*/  LOP3.LUT R0, R95, 0x7f, RZ, 0xc0, !PT ;  /* 0x0000007f5f007812 */ /* 0x000fc400078ec0ff */
[----:B------:R-:W-:Y:S01]  /*07e0*/  SEL R18, R18, 0x2, P6 ;  /* 0x0000000212127807 */ /* 0x000fe20003000000 */
[----:B0-----:R-:W-:Y:S06]  /*07f0*/  @!P2 BRA `(.L_x_3) ;  /* 0x000000000008a947 */ /* 0x001fec0003800000 */
[----:B-12-4-:R-:W-:Y:S01]  /*0800*/  UCGABAR_ARV ;  /* 0x00000000000079c7 */ /* 0x016fe20008000000 */
[----:B------:R-:W-:Y:S05]  /*0810*/  BRA `(.L_x_4) ;  /* 0x0000000000047947 */ /* 0x000fea0003800000 */
.L_x_3:
[----:B-12-4-:R-:W-:Y:S01]  /*0820*/  NOP ;  /* 0x0000000000007918 */ /* 0x016fe20000000000 */
.L_x_4:
[----:B------:R-:W0:Y:S01]  /*0830*/  LDC R2, c[0x0][0x65c] ;  /* 0x00019700ff027b82 */ /* 0x000e220000000800 */
[----:B------:R-:W-:Y:S02]  /*0840*/  IMAD.U32 R10, RZ, RZ, UR8 ;  /* 0x00000008ff0a7e24 */ /* 0x000fe4000f8e00ff */
[----:B------:R-:W-:Y:S01]  /*0850*/  IMAD.MOV.U32 R11, RZ, RZ, RZ ;  /* 0x000000ffff0b7224 */ /* 0x000fe200078e00ff */
[----:B0-----:R-:W-:-:S04]  /*0860*/  ISETP.NE.AND P1, PT, R2, 0x1, PT ;  /* 0x000000010200780c */ /* 0x001fc80003f25270 */
[----:B------:R-:W-:-:S09]  /*0870*/  P2R R5, PR, RZ, 0x2 ;  /* 0x00000002ff057803 */ /* 0x000fd20000000000 */
[----:B------:R-:W0:Y:S01]  /*0880*/  @P1 LDC R17, c[0x0][0x10] ;  /* 0x00000400ff111b82 */ /* 0x000e220000000800 */
[----:B------:R-:W-:Y:S02]  /*0890*/  @P1 IMAD.MOV.U32 R5, RZ, RZ, RZ ;  /* 0x000000ffff051224 */ /* 0x000fe400078e00ff */
[----:B------:R-:W-:-:S05]  /*08a0*/  @P1 IMAD.MOV.U32 R15, RZ, RZ, RZ ;  /* 0x000000ffff0f1224 */ /* 0x000fca00078e00ff */
[----:B------:R-:W1:Y:S01]  /*08b0*/  @!P1 LDC R13, c[0x0][0xc] ;  /* 0x00000300ff0d9b82 */ /* 0x000e620000000800 */
[----:B------:R-:W-:Y:S01]  /*08c0*/  ULDC UR4, c[0x0][0xc] ;  /* 0x0000030000047ab9 */ /* 0x000fe20000000800 */
[----:B------:R-:W-:Y:S01]  /*08d0*/  ULDC UR5, c[0x0][0x10] ;  /* 0x0000040000057ab9 */ /* 0x000fe20000000800 */
[----:B------:R-:W-:Y:S01]  /*08e0*/  ULDC UR6, c[0x0][0x14] ;  /* 0x0000050000067ab9 */ /* 0x000fe20000000800 */
[----:B------:R-:W-:-:S04]  /*08f0*/  UIMAD.WIDE.U32 UR4, UR4, UR5, URZ ;  /* 0x00000005040472a5 */ /* 0x000fc8000f8e003f */
[----:B------:R-:W-:Y:S02]  /*0900*/  UIMAD.WIDE.U32 UR36, UR4, UR6, URZ ;  /* 0x00000006042472a5 */ /* 0x000fe4000f8e003f */
[----:B------:R-:W-:-:S04]  /*0910*/  UIMAD UR42, UR5, UR6, URZ ;  /* 0x00000006052a72a4 */ /* 0x000fc8000f8e023f */
[----:B------:R-:W-:Y:S01]  /*0920*/  UIADD3 UR42, UR37, UR42, URZ ;  /* 0x0000002a252a7290 */ /* 0x000fe2000fffe03f */
[----:B0-----:R-:W-:-:S04]  /*0930*/  @P1 IMAD.WIDE.U32 R16, R17, UR8, R4 ;  /* 0x0000000811101c25 */ /* 0x001fc8000f8e0004 */
[----:B------:R-:W-:Y:S02]  /*0940*/  @P1 IMAD.IADD R17, R17, 0x1, R15 ;  /* 0x0000000111111824 */ /* 0x000fe400078e020f */
[----:B-1----:R-:W-:-:S04]  /*0950*/  @!P1 IMAD.WIDE.U32 R10, R4, R13, R10 ;  /* 0x0000000d040a9225 */ /* 0x002fc800078e000a */
[----:B------:R-:W-:Y:S02]  /*0960*/  @!P1 IMAD.MOV.U32 R16, RZ, RZ, R10 ;  /* 0x000000ffff109224 */ /* 0x000fe400078e000a */
[----:B------:R-:W-:Y:S01]  /*0970*/  @!P1 IMAD.MOV.U32 R17, RZ, RZ, R11 ;  /* 0x000000ffff119224 */ /* 0x000fe200078e000b */
[----:B------:R-:W-:Y:S06]  /*0980*/  @!P2 BRA `(.L_x_5) ;  /* 0x00000000000ca947 */ /* 0x000fec0003800000 */
[----:B------:R-:W-:Y:S01]  /*0990*/  UCGABAR_WAIT ;  /* 0x0000000000007dc7 */ /* 0x000fe20008000000 */
[----:B------:R-:W-:Y:S01]  /*09a0*/  CCTL.IVALL ;  /* 0x00000000ff00798f */ /* 0x000fe20002000000 */
[----:B------:R-:W-:Y:S05]  /*09b0*/  BRA `(.L_x_6) ;  /* 0x0000000000047947 */ /* 0x000fea0003800000 */
.L_x_5:
[----:B------:R-:W-:Y:S06]  /*09c0*/  BAR.SYNC.DEFER_BLOCKING 0x0 ;  /* 0x0000000000007b1d */ /* 0x000fec0000010000 */
.L_x_6:
[----:B------:R-:W-:Y:S05]  /*09d0*/  @!P3 BRA `(.L_x_7) ;  /* 0x0000005c0094b947 */ /* 0x000fea0003800000 */
[----:B------:R-:W-:-:S13]  /*09e0*/  ISETP.GT.U32.AND P0, PT, R8, 0x1, PT ;  /* 0x000000010800780c */ /* 0x000fda0003f04070 */
[----:B------:R-:W-:Y:S05]  /*09f0*/  @P0 EXIT ;  /* 0x000000000000094d */ /* 0x000fea0003800000 */
[----:B------:R-:W-:Y:S01]  /*0a00*/  ULDC.64 UR4, c[0x0][0x650] ;  /* 0x0001940000047ab9 */ /* 0x000fe20000000a00 */
[----:B------:R-:W-:Y:S01]  /*0a10*/  PRMT R3, RZ, 0x7610, R3 ;  /* 0x00007610ff037816 */ /* 0x000fe20000000003 */
[----:B------:R-:W-:Y:S01]  /*0a20*/  IMAD.MOV.U32 R103, RZ, RZ, -0x1 ;  /* 0xffffffffff677424 */ /* 0x000fe200078e00ff */
[----:B------:R-:W-:Y:S01]  /*0a30*/  ISETP.GE.U32.AND P0, PT, R16, UR4, PT ;  /* 0x0000000410007c0c */ /* 0x000fe2000bf06070 */
[----:B------:R-:W-:Y:S02]  /*0a40*/  IMAD.MOV.U32 R100, RZ, RZ, -0x1 ;  /* 0xffffffffff647424 */ /* 0x000fe400078e00ff */
[----:B------:R-:W-:Y:S01]  /*0a50*/  IMAD.MOV.U32 R101, RZ, RZ, -0x1 ;  /* 0xffffffffff657424 */ /* 0x000fe200078e00ff */
[----:B------:R-:W-:-:S13]  /*0a60*/  ISETP.GE.U32.AND.EX P0, PT, R17, UR5, PT, P0 ;  /* 0x0000000511007c0c */ /* 0x000fda000bf06100 */
[----:B------:R-:W-:Y:S05]  /*0a70*/  @P0 BRA `(.L_x_8) ;  /* 0x0000000400280947 */ /* 0x000fea0003800000 */
[----:B------:R-:W0:Y:S01]  /*0a80*/  LDC.64 R24, c[0x0][0x628] ;  /* 0x00018a00ff187b82 */ /* 0x000e220000000a00 */
[----:B------:R-:W-:Y:S02]  /*0a90*/  IMAD.MOV.U32 R10, RZ, RZ, R16 ;  /* 0x000000ffff0a7224 */ /* 0x000fe400078e0010 */
[----:B------:R-:W-:-:S05]  /*0aa0*/  IMAD.MOV.U32 R11, RZ, RZ, R17 ;  /* 0x000000ffff0b7224 */ /* 0x000fca00078e0011 */
[----:B------:R-:W1:Y:S08]  /*0ab0*/  LDC R8, c[0x0][0x630] ;  /* 0x00018c00ff087b82 */ /* 0x000e700000000800 */
[----:B------:R-:W2:Y:S01]  /*0ac0*/  LDC.64 R26, c[0x0][0x620] ;  /* 0x00018800ff1a7b82 */ /* 0x000ea20000000a00 */
[----:B0-----:R-:W-:-:S04]  /*0ad0*/  ISETP.NE.U32.AND P0, PT, R24, RZ, PT ;  /* 0x000000ff1800720c */ /* 0x001fc80003f05070 */
[----:B------:R-:W-:-:S13]  /*0ae0*/  ISETP.NE.AND.EX P0, PT, R25, RZ, PT, P0 ;  /* 0x000000ff1900720c */ /* 0x000fda0003f05300 */
[----:B-12---:R-:W-:Y:S05]  /*0af0*/  @!P0 BRA `(.L_x_9) ;  /* 0x0000000000288947 */ /* 0x006fea0003800000 */
[----:B------:R-:W0:Y:S02]  /*0b00*/  LDC R3, c[0x0][0x634] ;  /* 0x00018d00ff037b82 */ /* 0x000e240000000800 */
[----:B0-----:R-:W-:-:S05]  /*0b10*/  IADD3 R3, P0, R16, R3, RZ ;  /* 0x0000000310037210 */ /* 0x001fca0007f1e0ff */
[----:B------:R-:W-:-:S04]  /*0b20*/  IMAD.X R21, RZ, RZ, R17, P0 ;  /* 0x000000ffff157224 */ /* 0x000fc800000e0611 */
[----:B------:R-:W-:-:S04]  /*0b30*/  IMAD.WIDE.U32 R10, R21, R24, RZ ;  /* 0x00000018150a7225 */ /* 0x000fc800078e00ff */
[----:B------:R-:W-:-:S04]  /*0b40*/  IMAD.WIDE.U32 R12, P0, R3, R25, R10 ;  /* 0x00000019030c7225 */ /* 0x000fc8000780000a */
[----:B------:R-:W-:-:S04]  /*0b50*/  IMAD.WIDE.U32 R10, R3, R24, RZ ;  /* 0x00000018030a7225 */ /* 0x000fc800078e00ff */
[----:B------:R-:W-:Y:S01]  /*0b60*/  IMAD.X R15, RZ, RZ, RZ, P0 ;  /* 0x000000ffff0f7224 */ /* 0x000fe200000e06ff */
[----:B------:R-:W-:Y:S01]  /*0b70*/  IADD3 RZ, P0, R11, R12, RZ ;  /* 0x0000000c0bff7210 */ /* 0x000fe20007f1e0ff */
[----:B------:R-:W-:-:S04]  /*0b80*/  IMAD.MOV.U32 R14, RZ, RZ, R13 ;  /* 0x000000ffff0e7224 */ /* 0x000fc800078e000d */
[----:B------:R-:W-:-:S08]  /*0b90*/  IMAD.WIDE.U32.X R10, R21, R25, R14, P0 ;  /* 0x00000019150a7225 */ /* 0x000fd000000e040e */
.L_x_9:
[----:B------:R-:W0:Y:S01]  /*0ba0*/  LDC.64 R30, c[0x0][0x640] ;  /* 0x00019000ff1e7b82 */ /* 0x000e220000000a00 */
[-CC-:B------:R-:W-:Y:S02]  /*0bb0*/  SHF.R.U64 R101, R10, R8.reuse, R11.reuse ;  /* 0x000000080a657219 */ /* 0x180fe4000000120b */
[----:B------:R-:W-:Y:S02]  /*0bc0*/  SHF.R.U32.HI R3, RZ, R8, R11 ;  /* 0x00000008ff037219 */ /* 0x000fe4000001160b */
[----:B------:R-:W-:-:S03]  /*0bd0*/  IADD3 R5, P0, RZ, -R101, RZ ;  /* 0x80000065ff057210 */ /* 0x000fc60007f1e0ff */
[----:B------:R-:W1:Y:S02]  /*0be0*/  LDC R12, c[0x0][0x618] ;  /* 0x00018600ff0c7b82 */ /* 0x000e640000000800 */
[----:B------:R-:W-:Y:S02]  /*0bf0*/  IMAD.X R3, RZ, RZ, ~R3, P0 ;  /* 0x000000ffff037224 */ /* 0x000fe400000e0e03 */
[----:B------:R-:W-:-:S04]  /*0c00*/  IMAD.WIDE.U32 R10, R5, R26, R16 ;  /* 0x0000001a050a7225 */ /* 0x000fc800078e0010 */
[----:B------:R-:W2:Y:S01]  /*0c10*/  LDC R20, c[0x0][0x608] ;  /* 0x00018200ff147b82 */ /* 0x000ea20000000800 */
[----:B------:R-:W-:Y:S02]  /*0c20*/  IMAD R8, R3, R26, RZ ;  /* 0x0000001a03087224 */ /* 0x000fe400078e02ff */
[----:B------:R-:W-:Y:S02]  /*0c30*/  IMAD.MOV.U32 R3, RZ, RZ, -0x1 ;  /* 0xffffffffff037424 */ /* 0x000fe400078e00ff */
[----:B------:R-:W-:Y:S02]  /*0c40*/  IMAD R5, R5, R27, R8 ;  /* 0x0000001b05057224 */ /* 0x000fe400078e0208 */
[----:B------:R-:W-:Y:S01]  /*0c50*/  IMAD R26, R9, R23, R4 ;  /* 0x00000017091a7224 */ /* 0x000fe200078e0204 */
[----:B------:R-:W3:Y:S01]  /*0c60*/  LDC R28, c[0x0][0x658] ;  /* 0x00019600ff1c7b82 */ /* 0x000ee20000000800 */
[----:B------:R-:W-:Y:S01]  /*0c70*/  IMAD.IADD R5, R11, 0x1, R5 ;  /* 0x000000010b057824 */ /* 0x000fe200078e0205 */
[----:B0-----:R-:W-:Y:S01]  /*0c80*/  ISETP.NE.U32.AND P0, PT, R30, RZ, PT ;  /* 0x000000ff1e00720c */ /* 0x001fe20003f05070 */
[----:B------:R-:W-:-:S03]  /*0c90*/  IMAD.MOV.U32 R23, RZ, RZ, 0x1 ;  /* 0x00000001ff177424 */ /* 0x000fc600078e00ff */
[----:B------:R-:W-:Y:S02]  /*0ca0*/  ISETP.NE.AND.EX P0, PT, R31, RZ, PT, P0 ;  /* 0x000000ff1f00720c */ /* 0x000fe40003f05300 */
[----:B------:R-:W0:Y:S01]  /*0cb0*/  LDC R24, c[0x0][0x600] ;  /* 0x00018000ff187b82 */ /* 0x000e220000000800 */
[-CC-:B-1----:R-:W-:Y:S02]  /*0cc0*/  SHF.R.U64 R14, R10, R12.reuse, R5.reuse ;  /* 0x0000000c0a0e7219 */ /* 0x182fe40000001205 */
[----:B------:R-:W-:-:S05]  /*0cd0*/  SHF.R.U32.HI R5, RZ, R12, R5 ;  /* 0x0000000cff057219 */ /* 0x000fca0000011605 */
[----:B------:R-:W1:Y:S01]  /*0ce0*/  LDC R15, c[0x0][0x648] ;  /* 0x00019200ff0f7b82 */ /* 0x000e620000000800 */
[-CC-:B--2---:R-:W-:Y:S02]  /*0cf0*/  SHF.R.U64 R27, R14, R20.reuse, R5.reuse ;  /* 0x000000140e1b7219 */ /* 0x184fe40000001205 */
[----:B------:R-:W-:-:S05]  /*0d00*/  SHF.R.U32.HI R5, RZ, R20, R5 ;  /* 0x00000014ff057219 */ /* 0x000fca0000011605 */
[----:B------:R-:W2:Y:S01]  /*0d10*/  LDC R21, c[0x0][0x638] ;  /* 0x00018e00ff157b82 */ /* 0x000ea20000000800 */
[-CC-:B---3--:R-:W-:Y:S02]  /*0d20*/  SHF.R.U64 R20, R27, R28.reuse, R5.reuse ;  /* 0x0000001c1b147219 */ /* 0x188fe40000001205 */
[-C--:B------:R-:W-:Y:S02]  /*0d30*/  SHF.L.U32 R3, R3, R28.reuse, RZ ;  /* 0x0000001c03037219 */ /* 0x080fe400000006ff */
[----:B------:R-:W-:Y:S01]  /*0d40*/  SHF.R.U32.HI R5, RZ, R28, R5 ;  /* 0x0000001cff057219 */ /* 0x000fe20000011605 */
[----:B------:R-:W-:Y:S01]  /*0d50*/  IMAD.MOV.U32 R4, RZ, RZ, R20 ;  /* 0x000000ffff047224 */ /* 0x000fe200078e0014 */
[----:B------:R-:W-:Y:S01]  /*0d60*/  LOP3.LUT R12, RZ, R3, RZ, 0x33, !PT ;  /* 0x00000003ff0c7212 */ /* 0x000fe200078e33ff */
[----:B------:R-:W3:Y:S01]  /*0d70*/  LDC R25, c[0x0][0x610] ;  /* 0x00018400ff197b82 */ /* 0x000ee20000000800 */
[----:B------:R-:W-:Y:S05]  /*0d80*/  @!P0 BRA `(.L_x_10) ;  /* 0x0000000000288947 */ /* 0x000fea0003800000 */
[----:B------:R-:W4:Y:S02]  /*0d90*/  LDC R3, c[0x0][0x64c] ;  /* 0x00019300ff037b82 */ /* 0x000f240000000800 */
[----:B----4-:R-:W-:-:S05]  /*0da0*/  IADD3 R3, P0, R20, R3, RZ ;  /* 0x0000000314037210 */ /* 0x010fca0007f1e0ff */
        /* <DEDUP_REMOVED lines=8> */
.L_x_10:
[----:B-1----:R-:W-:Y:S01]  /*0e30*/  SHF.R.U64 R4, R4, R15, R5 ;  /* 0x0000000f04047219 */ /* 0x002fe20000001205 */
[----:B0-----:R-:W-:Y:S01]  /*0e40*/  VIADD R5, R24, 0xffffffff ;  /* 0xffffffff18057836 */ /* 0x001fe20000000000 */
[----:B------:R-:W-:Y:S02]  /*0e50*/  SHF.L.U32 R3, R23, R28, RZ ;  /* 0x0000001c17037219 */ /* 0x000fe400000006ff */
[----:B------:R-:W-:Y:S01]  /*0e60*/  LOP3.LUT R12, R27, R12, RZ, 0xc0, !PT ;  /* 0x0000000c1b0c7212 */ /* 0x000fe200078ec0ff */
[----:B------:R-:W-:Y:S01]  /*0e70*/  IMAD.MOV R8, RZ, RZ, -R4 ;  /* 0x000000ffff087224 */ /* 0x000fe200078e0a04 */
[----:B------:R-:W-:-:S03]  /*0e80*/  SEL R7, R7, R26, !P1 ;  /* 0x0000001a07077207 */ /* 0x000fc60004800000 */
[----:B------:R-:W-:Y:S01]  /*0e90*/  IMAD R12, R3, R4, R12 ;  /* 0x00000004030c7224 */ /* 0x000fe200078e020c */
[----:B------:R-:W-:Y:S01]  /*0ea0*/  LOP3.LUT R4, R14, R5, RZ, 0xc0, !PT ;  /* 0x000000050e047212 */ /* 0x000fe200078ec0ff */
[----:B--2---:R-:W-:Y:S02]  /*0eb0*/  IMAD R3, R8, R21, R20 ;  /* 0x0000001508037224 */ /* 0x004fe400078e0214 */
[----:B---3--:R-:W-:Y:S02]  /*0ec0*/  IMAD R7, R12, R25, R7 ;  /* 0x000000190c077224 */ /* 0x008fe400078e0207 */
[----:B------:R-:W-:Y:S02]  /*0ed0*/  IMAD.MOV.U32 R5, RZ, RZ, 0x1 ;  /* 0x00000001ff057424 */ /* 0x000fe400078e00ff */
[----:B------:R-:W-:-:S03]  /*0ee0*/  IMAD R4, R3, R24, R4 ;  /* 0x0000001803047224 */ /* 0x000fc600078e0204 */
[----:B------:R-:W-:Y:S02]  /*0ef0*/  PRMT R3, R5, 0x7610, R3 ;  /* 0x0000761005037816 */ /* 0x000fe40000000003 */
[----:B------:R-:W-:Y:S02]  /*0f00*/  SEL R100, R4, R7, !P1 ;  /* 0x0000000704647207 */ /* 0x000fe40004800000 */
[----:B------:R-:W-:-:S07]  /*0f10*/  SEL R103, R7, R4, !P1 ;  /* 0x0000000407677207 */ /* 0x000fce0004800000 */
.L_x_8:
[----:B------:R-:W-:-:S08]  /*0f20*/  NOP ;  /* 0x0000000000007918 */ /* 0x000fd00000000000 */
[----:B------:R-:W0:Y:S02]  /*0f30*/  USETMAXREG.TRY_ALLOC.CTAPOOL UP0, 0xe8 ;  /* 0x000000e8000079c8 */ /* 0x000e240008000600 */
[----:B0-----:R-:W-:-:S13]  /*0f40*/  PLOP3.LUT P0, PT, PT, PT, UP0, 0x80, 0x0 ;  /* 0x000000000000781c */ /* 0x001fda0003f0f008 */
[----:B------:R-:W-:Y:S05]  /*0f50*/  @!P0 BRA `(.L_x_8) ;  /* 0xfffffffc00f08947 */ /* 0x000fea000383ffff */
[----:B------:R-:W-:Y:S01]  /*0f60*/  ULDC.64 UR4, c[0x0][0x598] ;  /* 0x0001660000047ab9 */ /* 0x000fe20000000a00 */
[----:B------:R-:W-:Y:S01]  /*0f70*/  ULDC.64 UR38, c[0x0][0x208] ;  /* 0x0000820000267ab9 */ /* 0x000fe20000000a00 */
[----:B------:R-:W-:-:S04]  /*0f80*/  ISETP.NE.U32.AND P0, PT, RZ, UR4, PT ;  /* 0x00000004ff007c0c */ /* 0x000fc8000bf05070 */
[----:B------:R-:W-:-:S13]  /*0f90*/  ISETP.NE.AND.EX P0, PT, RZ, UR5, PT, P0 ;  /* 0x00000005ff007c0c */ /* 0x000fda000bf05300 */
[----:B------:R-:W-:Y:S05]  /*0fa0*/  @!P0 BRA `(.L_x_11) ;  /* 0x00000000001c8947 */ /* 0x000fea0003800000 */
[----:B------:R-:W0:Y:S02]  /*0fb0*/  LDC.64 R4, c[0x0][0x598] ;  /* 0x00016600ff047b82 */ /* 0x000e240000000a00 */
[----:B0-----:R-:W2:Y:S02]  /*0fc0*/  LDG.E.64 R4, desc[UR38][R4.64] ;  /* 0x0000002604047981 */ /* 0x001ea4000c1e1b00 */
[----:B--2---:R-:W-:-:S04]  /*0fd0*/  ISETP.NE.U32.AND P0, PT, R4, RZ, PT ;  /* 0x000000ff0400720c */ /* 0x004fc80003f05070 */
[----:B------:R-:W-:-:S13]  /*0fe0*/  ISETP.NE.AND.EX P0, PT, R5, RZ, PT, P0 ;  /* 0x000000ff0500720c */ /* 0x000fda0003f05300 */
[----:B------:R-:W-:Y:S05]  /*0ff0*/  @!P0 BRA `(.L_x_11) ;  /* 0x0000000000088947 */ /* 0x000fea0003800000 */
[----:B------:R0:W5:Y:S01]  /*1000*/  LD.E R23, desc[UR38][R4.64] ;  /* 0x0000002604177980 */ /* 0x000162000c101900 */
[----:B------:R-:W-:Y:S05]  /*1010*/  BRA `(.L_x_12) ;  /* 0x0000000000247947 */ /* 0x000fea0003800000 */
.L_x_11:
[----:B------:R-:W-:Y:S02]  /*1020*/  ULDC.64 UR4, c[0x0][0x588] ;  /* 0x0001620000047ab9 */ /* 0x000fe40000000a00 */
[----:B------:R-:W-:-:S04]  /*1030*/  ISETP.NE.U32.AND P0, PT, RZ, UR4, PT ;  /* 0x00000004ff007c0c */ /* 0x000fc8000bf05070 */
[----:B------:R-:W-:-:S13]  /*1040*/  ISETP.NE.AND.EX P0, PT, RZ, UR5, PT, P0 ;  /* 0x00000005ff007c0c */ /* 0x000fda000bf05300 */
[----:B------:R-:W-:Y:S05]  /*1050*/  @!P0 BRA `(.L_x_13) ;  /* 0x00000000000c8947 */ /* 0x000fea0003800000 */
[----:B------:R-:W0:Y:S02]  /*1060*/  LDC.64 R4, c[0x0][0x588] ;  /* 0x00016200ff047b82 */ /* 0x000e240000000a00 */
[----:B0-----:R1:W5:Y:S01]  /*1070*/  LDG.E R23, desc[UR38][R4.64] ;  /* 0x0000002604177981 */ /* 0x001362000c1e1900 */
[----:B------:R-:W-:Y:S05]  /*1080*/  BRA `(.L_x_12) ;  /* 0x0000000000087947 */ /* 0x000fea0003800000 */
.L_x_13:
[----:B------:R-:W-:Y:S02]  /*1090*/  ULDC UR4, c[0x0][0x580] ;  /* 0x0001600000047ab9 */ /* 0x000fe40000000800 */
[----:B------:R-:W-:-:S07]  /*10a0*/  IMAD.U32 R23, RZ, RZ, UR4 ;  /* 0x00000004ff177e24 */ /* 0x000fce000f8e00ff */
.L_x_12:
[----:B------:R-:W-:Y:S02]  /*10b0*/  ULDC.64 UR4, c[0x0][0x5a0] ;  /* 0x0001680000047ab9 */ /* 0x000fe40000000a00 */
[----:B------:R-:W-:-:S04]  /*10c0*/  ISETP.NE.U32.AND P0, PT, RZ, UR4, PT ;  /* 0x00000004ff007c0c */ /* 0x000fc8000bf05070 */
[----:B------:R-:W-:-:S13]  /*10d0*/  ISETP.NE.AND.EX P0, PT, RZ, UR5, PT, P0 ;  /* 0x00000005ff007c0c */ /* 0x000fda000bf05300 */
[----:B------:R-:W-:Y:S05]  /*10e0*/  @!P0 BRA `(.L_x_14) ;  /* 0x00000000001c8947 */ /* 0x000fea0003800000 */
[----:B01----:R-:W0:Y:S02]  /*10f0*/  LDC.64 R4, c[0x0][0x5a0] ;  /* 0x00016800ff047b82 */ /* 0x003e240000000a00 */
[----:B0-----:R-:W2:Y:S02]  /*1100*/  LDG.E.64 R4, desc[UR38][R4.64] ;  /* 0x0000002604047981 */ /* 0x001ea4000c1e1b00 */
[----:B--2---:R-:W-:-:S04]  /*1110*/  ISETP.NE.U32.AND P0, PT, R4, RZ, PT ;  /* 0x000000ff0400720c */ /* 0x004fc80003f05070 */
[----:B------:R-:W-:-:S13]  /*1120*/  ISETP.NE.AND.EX P0, PT, R5, RZ, PT, P0 ;  /* 0x000000ff0500720c */ /* 0x000fda0003f05300 */
[----:B------:R-:W-:Y:S05]  /*1130*/  @!P0 BRA `(.L_x_14) ;  /* 0x0000000000088947 */ /* 0x000fea0003800000 */
[----:B------:R0:W5:Y:S01]  /*1140*/  LD.E R90, desc[UR38][R4.64] ;  /* 0x00000026045a7980 */ /* 0x000162000c101900 */
[----:B------:R-:W-:Y:S05]  /*1150*/  BRA `(.L_x_15) ;  /* 0x0000000000247947 */ /* 0x000fea0003800000 */
.L_x_14:
[----:B------:R-:W-:Y:S02]  /*1160*/  ULDC.64 UR4, c[0x0][0x590] ;  /* 0x0001640000047ab9 */ /* 0x000fe40000000a00 */
[----:B------:R-:W-:-:S04]  /*1170*/  ISETP.NE.U32.AND P0, PT, RZ, UR4, PT ;  /* 0x00000004ff007c0c */ /* 0x000fc8000bf05070 */
[----:B------:R-:W-:-:S13]  /*1180*/  ISETP.NE.AND.EX P0, PT, RZ, UR5, PT, P0 ;  /* 0x00000005ff007c0c */ /* 0x000fda000bf05300 */
[----:B------:R-:W-:Y:S05]  /*1190*/  @!P0 BRA `(.L_x_16) ;  /* 0x00000000000c8947 */ /* 0x000fea0003800000 */
[----:B------:R-:W2:Y:S02]  /*11a0*/  LDC.64 R90, c[0x0][0x590] ;  /* 0x00016400ff5a7b82 */ /* 0x000ea40000000a00 */
[----:B--2---:R2:W5:Y:S01]  /*11b0*/  LDG.E R90, desc[UR38][R90.64] ;  /* 0x000000265a5a7981 */ /* 0x004562000c1e1900 */
[----:B------:R-:W-:Y:S05]  /*11c0*/  BRA `(.L_x_15) ;  /* 0x0000000000087947 */ /* 0x000fea0003800000 */
.L_x_16:
[----:B------:R-:W-:Y:S02]  /*11d0*/  ULDC UR4, c[0x0][0x584] ;  /* 0x0001610000047ab9 */ /* 0x000fe40000000800 */
[----:B------:R-:W-:-:S07]  /*11e0*/  IMAD.U32 R90, RZ, RZ, UR4 ;  /* 0x00000004ff5a7e24 */ /* 0x000fce000f8e00ff */
.L_x_15:
[----:B------:R-:W-:-:S13]  /*11f0*/  LOP3.LUT P0, RZ, R3, 0xff, RZ, 0xc0, !PT ;  /* 0x000000ff03ff7812 */ /* 0x000fda000780c0ff */
[----:B------:R-:W-:Y:S05]  /*1200*/  @!P0 EXIT ;  /* 0x000000000000894d */ /* 0x000fea0003800000 */
[----:B------:R-:W3:Y:S01]  /*1210*/  LDC R93, c[0x0][0x658] ;  /* 0x00019600ff5d7b82 */ /* 0x000ee20000000800 */
[----:B------:R-:W-:Y:S01]  /*1220*/  LOP3.LUT R6, R6, 0x1, RZ, 0xc0, !PT ;  /* 0x0000000106067812 */ /* 0x000fe200078ec0ff */
[----:B------:R-:W-:Y:S01]  /*1230*/  ULDC.64 UR6, c[0x0][0x288] ;  /* 0x0000a20000067ab9 */ /* 0x000fe20000000a00 */
[----:B------:R-:W-:Y:S01]  /*1240*/  SHF.R.U32.HI R3, RZ, 0x2, R95 ;  /* 0x00000002ff037819 */ /* 0x000fe2000001165f */
[----:B------:R-:W-:Y:S01]  /*1250*/  UIADD3 UR4, UR7, 0x3f, URZ ;  /* 0x0000003f07047890 */ /* 0x000fe2000fffe03f */
[----:B------:R-:W-:Y:S01]  /*1260*/  SHF.R.U32.HI R0, RZ, 0x1, R0 ;  /* 0x00000001ff007819 */ /* 0x000fe20000011600 */
[----:B------:R-:W-:Y:S01]  /*1270*/  IMAD.SHL.U32 R88, R6, 0x40, RZ ;  /* 0x0000004006587824 */ /* 0x000fe200078e00ff */
[----:B------:R-:W-:Y:S01]  /*1280*/  LOP3.LUT R3, R3, 0x7, RZ, 0xc0, !PT ;  /* 0x0000000703037812 */ /* 0x000fe200078ec0ff */
[----:B01----:R-:W0:Y:S01]  /*1290*/  LDC.64 R4, c[0x0][0x5c8] ;  /* 0x00017200ff047b82 */ /* 0x003e220000000a00 */
[----:B------:R-:W-:Y:S01]  /*12a0*/  USHF.R.S32.HI UR5, URZ, 0x1f, UR4 ;  /* 0x0000001f3f057899 */ /* 0x000fe20008011404 */
[----:B------:R-:W-:Y:S01]  /*12b0*/  LOP3.LUT R0, R0, 0x30, RZ, 0xc0, !PT ;  /* 0x0000003000007812 */ /* 0x000fe200078ec0ff */
[----:B------:R-:W-:Y:S01]  /*12c0*/  IMAD.MOV.U32 R8, RZ, RZ, 0x1 ;  /* 0x00000001ff087424 */ /* 0x000fe200078e00ff */
[--C-:B------:R-:W-:Y:S01]  /*12d0*/  LOP3.LUT R88, R88, 0x40, R3.reuse, 0xe2, !PT ;  /* 0x0000004058587812 */ /* 0x100fe200078ee203 */
[----:B------:R-:W-:Y:S01]  /*12e0*/  ULEA.HI UR5, UR5, UR4, URZ, 0x6 ;  /* 0x0000000405057291 */ /* 0x000fe2000f8f303f */
[-C--:B------:R-:W-:Y:S01]  /*12f0*/  IADD3 R3, RZ, -R0.reuse, -R3 ;  /* 0x80000000ff037210 */ /* 0x080fe20007ffe803 */
[----:B------:R-:W-:Y:S01]  /*1300*/  IMAD.U32 R7, RZ, RZ, UR6 ;  /* 0x00000006ff077e24 */ /* 0x000fe2000f8e00ff */
[----:B------:R-:W1:Y:S01]  /*1310*/  LDC R97, c[0x0][0x600] ;  /* 0x00018000ff617b82 */ /* 0x000e620000000800 */
[----:B------:R-:W-:Y:S01]  /*1320*/  LOP3.LUT R88, R88, R0, RZ, 0xfc, !PT ;  /* 0x0000000058587212 */ /* 0x000fe200078efcff */
[----:B------:R-:W-:Y:S01]  /*1330*/  IMAD.MOV.U32 R0, RZ, RZ, -0x1 ;  /* 0xffffffffff007424 */ /* 0x000fe200078e00ff */
[----:B------:R-:W-:Y:S01]  /*1340*/  USHF.R.S32.HI UR43, URZ, 0x6, UR5 ;  /* 0x000000063f2b7899 */ /* 0x000fe20008011405 */
[C---:B------:R-:W-:Y:S01]  /*1350*/  LOP3.LUT R94, R95.reuse, 0x3, RZ, 0xc0, !PT ;  /* 0x000000035f5e7812 */ /* 0x040fe200078ec0ff */
[----:B------:R-:W-:Y:S01]  /*1360*/  IMAD R3, R6, -0x40, R3 ;  /* 0xffffffc006037824 */ /* 0x000fe200078e0203 */
[C---:B------:R-:W-:Y:S01]  /*1370*/  LOP3.LUT R96, R95.reuse, 0x80, RZ, 0xc0, !PT ;  /* 0x000000805f607812 */ /* 0x040fe200078ec0ff */
[----:B------:R-:W-:Y:S01]  /*1380*/  UISETP.LT.AND UP0, UPT, UR43, 0x1, UPT ;  /* 0x000000012b00788c */ /* 0x000fe2000bf01270 */
[-C--:B---3--:R-:W-:Y:S01]  /*1390*/  SHF.L.U32 R0, R0, R93.reuse, RZ ;  /* 0x0000005d00007219 */ /* 0x088fe200000006ff */
[----:B------:R-:W-:Y:S01]  /*13a0*/  ULDC UR4, c[0x0][0x284] ;  /* 0x0000a10000047ab9 */ /* 0x000fe20000000800 */
[----:B------:R-:W-:Y:S01]  /*13b0*/  IMAD R94, R94, -0x2, R7 ;  /* 0xfffffffe5e5e7824 */ /* 0x000fe200078e0207 */
[----:B------:R-:W-:Y:S01]  /*13c0*/  USEL UR44, UR43, 0x1, UP0 ;  /* 0x000000012b2c7887 */ /* 0x000fe20008000000 */
[----:B------:R-:W-:Y:S01]  /*13d0*/  SHF.L.U32 R93, R8, R93, RZ ;  /* 0x0000005d085d7219 */ /* 0x000fe200000006ff */
[----:B------:R-:W-:Y:S01]  /*13e0*/  IMAD.SHL.U32 R95, R95, 0x2, RZ ;  /* 0x000000025f5f7824 */ /* 0x000fe200078e00ff */
[----:B------:R-:W-:Y:S01]  /*13f0*/  LOP3.LUT R102, R18, 0x1, RZ, 0xfc, !PT ;  /* 0x0000000112667812 */ /* 0x000fe200078efcff */
[----:B------:R-:W-:Y:S01]  /*1400*/  VIADD R99, R3, UR4 ;  /* 0x0000000403637c36 */ /* 0x000fe20008000000 */
[C---:B0-----:R-:W-:Y:S01]  /*1410*/  SHF.L.U64.HI R92, R4.reuse, 0x3, R5 ;  /* 0x00000003045c7819 */ /* 0x041fe20000010205 */
[----:B--2---:R-:W-:Y:S01]  /*1420*/  IMAD.SHL.U32 R91, R4, 0x8, RZ ;  /* 0x00000008045b7824 */ /* 0x004fe200078e00ff */
[----:B------:R-:W-:Y:S01]  /*1430*/  SHF.R.U32.HI R96, RZ, 0x7, R96 ;  /* 0x00000007ff607819 */ /* 0x000fe20000011660 */
[----:B------:R-:W-:Y:S01]  /*1440*/  IMAD.MOV.U32 R89, RZ, RZ, RZ ;  /* 0x000000ffff597224 */ /* 0x000fe200078e00ff */
[----:B------:R-:W-:Y:S01]  /*1450*/  LOP3.LUT R98, RZ, R0, RZ, 0x33, !PT ;  /* 0x00000000ff627212 */ /* 0x000fe200078e33ff */
[----:B------:R-:W-:Y:S01]  /*1460*/  UIADD3 UR44, UR43, -UR44, URZ ;  /* 0x8000002c2b2c7290 */ /* 0x000fe2000fffe03f */
[----:B------:R-:W-:Y:S01]  /*1470*/  UMOV UR40, URZ ;  /* 0x0000003f00287c82 */ /* 0x000fe20008000000 */
[----:B-1----:R-:W-:Y:S01]  /*1480*/  VIADD R97, R97, 0xffffffff ;  /* 0xffffffff61617836 */ /* 0x002fe20000000000 */
[----:B------:R-:W-:-:S09]  /*1490*/  UMOV UR41, URZ ;  /* 0x0000003f00297c82 */ /* 0x000fd20008000000 */
.L_x_162:
[----:B0-----:R-:W0:Y:S01]  /*14a0*/  SHFL.IDX PT, R0, R96, RZ, 0x1f ;  /* 0x00001fff60007589 */ /* 0x001e2200000e0000 */
[----:B-1----:R-:W1:Y:S01]  /*14b0*/  S2UR UR7, SR_CgaCtaId ;  /* 0x00000000000779c3 */ /* 0x002e620000008800 */
[----:B------:R-:W-:Y:S01]  /*14c0*/  UMOV UR6, 0x400 ;  /* 0x0000040000067882 */ /* 0x000fe20000000000 */
[----:B0-----:R-:W-:Y:S01]  /*14d0*/  R2UR UR4, R0 ;  /* 0x00000000000472ca */ /* 0x001fe200000e0000 */
[----:B-1----:R-:W-:-:S12]  /*14e0*/  ULEA UR6, UR7, UR6, 0x18 ;  /* 0x0000000607067291 */ /* 0x002fd8000f8ec03f */
[----:B------:R-:W-:-:S04]  /*14f0*/  ULEA.HI UR5, UR4, UR4, URZ, 0x1 ;  /* 0x0000000404057291 */ /* 0x000fc8000f8f083f */
[----:B------:R-:W-:-:S04]  /*1500*/  ULOP3.LUT UR5, UR5, 0x7fffe, URZ, 0xc0, !UPT ;  /* 0x0007fffe05057892 */ /* 0x000fc8000f8ec03f */
[----:B------:R-:W-:-:S03]  /*1510*/  UIADD3 UR5, UR4, -UR5, URZ ;  /* 0x8000000504057290 */ /* 0x000fc6000fffe03f */
[----:B------:R-:W-:Y:S01]  /*1520*/  ULDC UR4, c[0x0][0x28c] ;  /* 0x0000a30000047ab9 */ /* 0x000fe20000000800 */
[----:B------:R-:W-:Y:S01]  /*1530*/  ULEA UR5, UR5, UR6, 0xd ;  /* 0x0000000605057291 */ /* 0x000fe2000f8e683f */
[----:B------:R-:W-:-:S03]  /*1540*/  ISETP.LT.AND P0, PT, RZ, UR4, PT ;  /* 0x00000004ff007c0c */ /* 0x000fc6000bf01270 */
[----:B------:R-:W-:-:S04]  /*1550*/  UIADD3 UR5, UR5, 0x100, URZ ;  /* 0x0000010005057890 */ /* 0x000fc8000fffe03f */
[----:B------:R-:W-:-:S04]  /*1560*/  USHF.R.U32.HI UR5, URZ, 0x4, UR5 ;  /* 0x000000043f057899 */ /* 0x000fc80008011605 */
[----:B------:R-:W-:Y:S02]  /*1570*/  ULOP3.LUT UR45, UR5, 0x3fff, URZ, 0xc0, !UPT ;  /* 0x00003fff052d7892 */ /* 0x000fe4000f8ec03f */
[----:B--2345:R-:W-:Y:S10]  /*1580*/  @P0 BRA `(.L_x_17) ;  /* 0x0000000000400947 */ /* 0x03cff40003800000 */
[----:B------:R-:W-:Y:S01]  /*1590*/  MOV R0, 0x0 ;  /* 0x0000000000007802 */ /* 0x000fe20000000f00 */
[----:B------:R-:W-:Y:S01]  /*15a0*/  ULDC.64 UR4, c[0x4][0x68] ;  /* 0x01001a0000047ab9 */ /* 0x000fe20000000a00 */
[----:B------:R-:W-:Y:S01]  /*15b0*/  ULDC.64 UR6, c[0x4][0x8] ;  /* 0x0100020000067ab9 */ /* 0x000fe20000000a00 */
[----:B------:R-:W-:Y:S01]  /*15c0*/  IMAD.U32 R4, RZ, RZ, UR4 ;  /* 0x00000004ff047e24 */ /* 0x000fe2000f8e00ff */
[----:B------:R0:W1:Y:S01]  /*15d0*/  LDC.64 R14, c[0x4][R0] ;  /* 0x01000000000e7b82 */ /* 0x0000620000000a00 */
[----:B------:R-:W-:Y:S01]  /*15e0*/  IMAD.U32 R5, RZ, RZ, UR5 ;  /* 0x00000005ff057e24 */ /* 0x000fe2000f8e00ff */
[----:B------:R-:W-:Y:S01]  /*15f0*/  ULDC.64 UR4, c[0x4][0x70] ;  /* 0x01001c0000047ab9 */ /* 0x000fe20000000a00 */
[----:B------:R-:W-:Y:S02]  /*1600*/  IMAD.U32 R10, RZ, RZ, UR6 ;  /* 0x00000006ff0a7e24 */ /* 0x000fe4000f8e00ff */
[----:B------:R-:W-:Y:S02]  /*1610*/  IMAD.U32 R6, RZ, RZ, UR4 ;  /* 0x00000004ff067e24 */ /* 0x000fe4000f8e00ff */
[----:B------:R-:W-:-:S02]  /*1620*/  IMAD.U32 R7, RZ, RZ, UR5 ;  /* 0x00000005ff077e24 */ /* 0x000fc4000f8e00ff */
[----:B------:R-:W-:Y:S02]  /*1630*/  IMAD.U32 R11, RZ, RZ, UR7 ;  /* 0x00000007ff0b7e24 */ /* 0x000fe4000f8e00ff */
[----:B------:R-:W-:Y:S02]  /*1640*/  IMAD.MOV.U32 R8, RZ, RZ, 0x1e1 ;  /* 0x000001e1ff087424 */ /* 0x000fe400078e00ff */
[----:B------:R-:W-:Y:S02]  /*1650*/  IMAD.MOV.U32 R12, RZ, RZ, 0x1 ;  /* 0x00000001ff0c7424 */ /* 0x000fe400078e00ff */
[----:B0-----:R-:W-:-:S07]  /*1660*/  IMAD.MOV.U32 R13, RZ, RZ, RZ ;  /* 0x000000ffff0d7224 */ /* 0x001fce00078e00ff */
[----:B------:R-:W-:-:S07]  /*1670*/  LEPC R20, `(.L_x_17) ;  /* 0x000000001014794e */ /* 0x000fce0000000000 */
[----:B-1---5:R-:W-:Y:S05]  /*1680*/  CALL.ABS.NOINC R14 ;  /* 0x000000000e007343 */ /* 0x022fea0003c00000 */
.L_x_17:
[----:B------:R-:W-:-:S13]  /*1690*/  ISETP.NE.AND P0, PT, R102, 0x3, PT ;  /* 0x000000036600780c */ /* 0x000fda0003f05270 */
[----:B------:R-:W-:Y:S05]  /*16a0*/  @!P0 BRA `(.L_x_18) ;  /* 0x0000000000048947 */ /* 0x000fea0003800000 */
[----:B------:R-:W-:Y:S01]  /*16b0*/  BPT.TRAP 0x1 ;  /* 0x000000040000795c */ /* 0x000fe20000300000 */
.L_x_18:
[----:B------:R-:W0:Y:S01]  /*16c0*/  S2UR UR5, SR_CgaCtaId ;  /* 0x00000000000579c3 */ /* 0x000e220000008800 */
[----:B------:R-:W-:Y:S01]  /*16d0*/  UMOV UR4, 0x400 ;  /* 0x0000040000047882 */ /* 0x000fe20000000000 */
[----:B------:R-:W-:Y:S02]  /*16e0*/  IMAD.U32 R0, RZ, RZ, UR40 ;  /* 0x00000028ff007e24 */ /* 0x000fe4000f8e00ff */
[----:B------:R-:W-:-:S03]  /*16f0*/  IMAD.U32 R3, RZ, RZ, UR41 ;  /* 0x00000029ff037e24 */ /* 0x000fc6000f8e00ff */
[----:B------:R-:W-:Y:S01]  /*1700*/  SHF.L.U32 R0, R0, 0x1f, RZ ;  /* 0x0000001f00007819 */ /* 0x000fe200000006ff */
[----:B0-----:R-:W-:-:S06]  /*1710*/  ULEA UR4, UR5, UR4, 0x18 ;  /* 0x0000000405047291 */ /* 0x001fcc000f8ec03f */
[----:B------:R-:W-:-:S04]  /*1720*/  IMAD.U32 R6, RZ, RZ, UR4 ;  /* 0x00000004ff067e24 */ /* 0x000fc8000f8e00ff */
[----:B------:R-:W-:-:S04]  /*1730*/  IMAD R3, R3, 0x8, R6 ;  /* 0x0000000803037824 */ /* 0x000fc800078e0206 */
[----:B------:R0:W1:Y:S01]  /*1740*/  SYNCS.PHASECHK.TRANS64.TRYWAIT P1, [R3+URZ], R0 ;  /* 0x00000000030075a7 */ /* 0x000062000802017f */
[----:B------:R-:W-:Y:S05]  /*1750*/  @!P0 BRA `(.L_x_19) ;  /* 0x0000000000048947 */ /* 0x000fea0003800000 */
[----:B------:R-:W-:Y:S01]  /*1760*/  BPT.TRAP 0x1 ;  /* 0x000000040000795c */ /* 0x000fe20000300000 */
.L_x_19:
[----:B------:R-:W-:-:S05]  /*1770*/  IMAD.U32 R4, RZ, RZ, UR44 ;  /* 0x0000002cff047e24 */ /* 0x000fca000f8e00ff */
[----:B------:R-:W-:Y:S01]  /*1780*/  ISETP.GE.AND P2, PT, R4, 0x1, PT ;  /* 0x000000010400780c */ /* 0x000fe20003f46270 */
[----:B-1----:R-:W-:-:S12]  /*1790*/  @P1 BRA `(.L_x_20) ;  /* 0x0000000000081947 */ /* 0x002fd80003800000 */
[----:B------:R-:W1:Y:S02]  /*17a0*/  SYNCS.PHASECHK.TRANS64.TRYWAIT P1, [R3+URZ], R0 ;  /* 0x00000000030075a7 */ /* 0x000e64000802017f */
[----:B-1----:R-:W-:Y:S05]  /*17b0*/  @!P1 BRA `(.L_x_21) ;  /* 0x0000006400909947 */ /* 0x002fea0003800000 */
.L_x_20:
[----:B------:R-:W-:Y:S05]  /*17c0*/  WARPSYNC.ALL ;  /* 0x0000000000007948 */ /* 0x000fea0003800000 */
[----:B------:R-:W-:Y:S01]  /*17d0*/  R2UR UR4, R6 ;  /* 0x00000000060472ca */ /* 0x000fe200000e0000 */
[----:B------:R-:W-:Y:S01]  /*17e0*/  ULEA UR5, UR41, UR45, 0xa ;  /* 0x0000002d29057291 */ /* 0x000fe2000f8e503f */
[----:B------:R-:W-:Y:S01]  /*17f0*/  WARPGROUP.ARRIVE ;  /* 0x00000000000079c5 */ /* 0x000fe20000000000 */
[----:B------:R-:W-:Y:S01]  /*1800*/  UMOV UR9, 0x40000040 ;  /* 0x4000004000097882 */ /* 0x000fe20000000000 */
[----:B------:R-:W-:-:S04]  /*1810*/  UMOV UR11, 0x40000040 ;  /* 0x40000040000b7882 */ /* 0x000fc80000000000 */
[----:B------:R-:W-:-:S05]  /*1820*/  UMOV UR8, UR5 ;  /* 0x0000000500087c82 */ /* 0x000fca0008000000 */
[----:B------:R-:W-:-:S04]  /*1830*/  UIADD3 UR4, UR4, 0x10100, URZ ;  /* 0x0001010004047890 */ /* 0x000fc8000fffe03f */
[----:B------:R-:W-:-:S04]  /*1840*/  USHF.R.U32.HI UR4, URZ, 0x4, UR4 ;  /* 0x000000043f047899 */ /* 0x000fc80008011604 */
[----:B------:R-:W-:-:S04]  /*1850*/  ULOP3.LUT UR4, UR4, 0x3fff, URZ, 0xc0, !UPT ;  /* 0x00003fff04047892 */ /* 0x000fc8000f8ec03f */
[----:B------:R-:W-:-:S04]  /*1860*/  ULOP3.LUT UR4, UR4, 0x10000, URZ, 0xfc, !UPT ;  /* 0x0001000004047892 */ /* 0x000fc8000f8efc3f */
[----:B------:R-:W-:-:S07]  /*1870*/  ULEA UR6, UR41, UR4, 0xa ;  /* 0x0000000429067291 */ /* 0x000fce000f8e503f */
[----:B------:R-:W-:Y:S02]  /*1880*/  UMOV UR10, UR6 ;  /* 0x00000006000a7c82 */ /* 0x000fe40008000000 */
[----:B------:R-:W-:Y:S01]  /*1890*/  HGMMA.64x128x16.F32 R24, gdesc[UR8].tnspA, RZ, !UPT, gsb0 ;  /* 0x21e00000081879f0 */ /* 0x000fe2000c0008ff */
[----:B------:R-:W-:Y:S02]  /*18a0*/  UIADD3 UR8, UR5, 0x80, URZ ;  /* 0x0000008005087890 */ /* 0x000fe4000fffe03f */
[----:B------:R-:W-:Y:S01]  /*18b0*/  UIADD3 UR10, UR6, 0x2, URZ ;  /* 0x00000002060a7890 */ /* 0x000fe2000fffe03f */
[----:B------:R-:W-:Y:S01]  /*18c0*/  UMOV UR9, 0x40000040 ;  /* 0x4000004000097882 */ /* 0x000fe20000000000 */
[----:B------:R-:W-:Y:S01]  /*18d0*/  UMOV UR11, 0x40000040 ;  /* 0x40000040000b7882 */ /* 0x000fe20000000000 */
[----:B------:R-:W-:Y:S02]  /*18e0*/  WARPGROUP.DEPBAR.LE gsb0, 0x0 ;  /* 0x00008000000079c5 */ /* 0x000fe40000010000 */
[----:B------:R-:W-:-:S06]  /*18f0*/  WARPGROUP.ARRIVE ;  /* 0x00000000000079c5 */ /* 0x000fcc0000000000 */
[----:B------:R-:W-:Y:S01]  /*1900*/  HGMMA.64x128x16.F32 R24, gdesc[UR8].tnspA, R24, gsb0 ;  /* 0x21e00000081879f0 */ /* 0x000fe20008000818 */
        /* <DEDUP_REMOVED lines=13> */
[----:B------:R-:W-:Y:S03]  /*19e0*/  HGMMA.64x128x16.F32 R24, gdesc[UR8].tnspA, R24, gsb0 ;  /* 0x21e00000081879f0 */ /* 0x000fe60008000818 */
[----:B------:R-:W-:Y:S02]  /*19f0*/  WARPGROUP.DEPBAR.LE gsb0, 0x0 ;  /* 0x00008000000079c5 */ /* 0x000fe40000010000 */
[----:B------:R-:W-:Y:S05]  /*1a00*/  @!P2 BRA `(.L_x_22) ;  /* 0x000000040028a947 */ /* 0x000fea0003800000 */
[----:B------:R-:W-:Y:S01]  /*1a10*/  UIADD3 UR5, UR41, 0x1, URZ ;  /* 0x0000000129057890 */ /* 0x000fe2000fffe03f */
[----:B01----:R-:W-:Y:S02]  /*1a20*/  IMAD.U32 R0, RZ, RZ, UR44 ;  /* 0x0000002cff007e24 */ /* 0x003fe4000f8e00ff */
[----:B------:R-:W-:Y:S01]  /*1a30*/  IMAD.U32 R3, RZ, RZ, UR41 ;  /* 0x00000029ff037e24 */ /* 0x000fe2000f8e00ff */
[----:B------:R-:W-:-:S04]  /*1a40*/  UISETP.NE.AND UP0, UPT, UR5, 0x4, UPT ;  /* 0x000000040500788c */ /* 0x000fc8000bf05270 */
[----:B------:R-:W-:Y:S02]  /*1a50*/  USEL UR6, URZ, 0x1, UP0 ;  /* 0x000000013f067887 */ /* 0x000fe40008000000 */
[----:B------:R-:W-:Y:S02]  /*1a60*/  USEL UR5, UR5, URZ, UP0 ;  /* 0x0000003f05057287 */ /* 0x000fe40008000000 */
[----:B------:R-:W-:-:S06]  /*1a70*/  ULOP3.LUT UR6, UR40, UR6, URZ, 0x3c, !UPT ;  /* 0x0000000628067292 */ /* 0x000fcc000f8e3c3f */
[----:B------:R-:W-:-:S07]  /*1a80*/  IMAD.U32 R7, RZ, RZ, UR6 ;  /* 0x00000006ff077e24 */ /* 0x000fce000f8e00ff */
.L_x_29:
[----:B------:R-:W-:Y:S05]  /*1a90*/  @!P0 BRA `(.L_x_23) ;  /* 0x0000000000048947 */ /* 0x000fea0003800000 */
[----:B------:R-:W-:Y:S01]  /*1aa0*/  BPT.TRAP 0x1 ;  /* 0x000000040000795c */ /* 0x000fe20000300000 */
.L_x_23:
[----:B------:R-:W0:Y:S01]  /*1ab0*/  S2UR UR7, SR_CgaCtaId ;  /* 0x00000000000779c3 */ /* 0x000e220000008800 */
[----:B------:R-:W-:Y:S01]  /*1ac0*/  UMOV UR6, 0x400 ;  /* 0x0000040000067882 */ /* 0x000fe20000000000 */
[----:B------:R-:W-:Y:S01]  /*1ad0*/  IMAD.U32 R5, RZ, RZ, UR5 ;  /* 0x00000005ff057e24 */ /* 0x000fe2000f8e00ff */
[----:B------:R-:W-:Y:S01]  /*1ae0*/  SHF.L.U32 R4, R7, 0x1f, RZ ;  /* 0x0000001f07047819 */ /* 0x000fe200000006ff */
[----:B0-----:R-:W-:-:S06]  /*1af0*/  ULEA UR6, UR7, UR6, 0x18 ;  /* 0x0000000607067291 */ /* 0x001fcc000f8ec03f */
[----:B------:R-:W-:-:S04]  /*1b00*/  IMAD.U32 R6, RZ, RZ, UR6 ;  /* 0x00000006ff067e24 */ /* 0x000fc8000f8e00ff */
[----:B------:R-:W-:-:S04]  /*1b10*/  IMAD R5, R5, 0x8, R6 ;  /* 0x0000000805057824 */ /* 0x000fc800078e0206 */
[----:B------:R0:W1:Y:S01]  /*1b20*/  SYNCS.PHASECHK.TRANS64.TRYWAIT P1, [R5+URZ], R4 ;  /* 0x00000004050075a7 */ /* 0x000062000802017f */
[----:B------:R-:W-:Y:S05]  /*1b30*/  @!P0 BRA `(.L_x_24) ;  /* 0x0000000000048947 */ /* 0x000fea0003800000 */
[----:B------:R-:W-:Y:S01]  /*1b40*/  BPT.TRAP 0x1 ;  /* 0x000000040000795c */ /* 0x000fe20000300000 */
.L_x_24:
[----:B-1----:R-:W-:Y:S05]  /*1b50*/  @P1 BRA `(.L_x_25) ;  /* 0x0000000000081947 */ /* 0x002fea0003800000 */
[----:B------:R-:W1:Y:S02]  /*1b60*/  SYNCS.PHASECHK.TRANS64.TRYWAIT P1, [R5+URZ], R4 ;  /* 0x00000004050075a7 */ /* 0x000e64000802017f */
[----:B-1----:R-:W-:Y:S05]  /*1b70*/  @!P1 BRA `(.L_x_26) ;  /* 0x0000006000b49947 */ /* 0x002fea0003800000 */
.L_x_25:
[----:B------:R-:W-:Y:S01]  /*1b80*/  ULEA UR6, UR5, UR45, 0xa ;  /* 0x0000002d05067291 */ /* 0x000fe2000f8e503f */
[----:B------:R-:W-:Y:S01]  /*1b90*/  WARPGROUP.ARRIVE ;  /* 0x00000000000079c5 */ /* 0x000fe20000000000 */
[----:B------:R-:W-:Y:S01]  /*1ba0*/  ULEA UR7, UR5, UR4, 0xa ;  /* 0x0000000405077291 */ /* 0x000fe2000f8e503f */
[----:B------:R-:W-:Y:S01]  /*1bb0*/  UMOV UR9, 0x40000040 ;  /* 0x4000004000097882 */ /* 0x000fe20000000000 */
[----:B------:R-:W-:-:S03]  /*1bc0*/  UMOV UR11, 0x40000040 ;  /* 0x40000040000b7882 */ /* 0x000fc60000000000 */
[----:B------:R-:W-:Y:S02]  /*1bd0*/  UMOV UR8, UR6 ;  /* 0x0000000600087c82 */ /* 0x000fe40008000000 */
[----:B------:R-:W-:Y:S02]  /*1be0*/  UMOV UR10, UR7 ;  /* 0x00000007000a7c82 */ /* 0x000fe40008000000 */
[----:B------:R-:W-:Y:S01]  /*1bf0*/  HGMMA.64x128x16.F32 R24, gdesc[UR8].tnspA, R24, gsb0 ;  /* 0x21e00000081879f0 */ /* 0x000fe20008000818 */
[----:B------:R-:W-:Y:S02]  /*1c00*/  UIADD3 UR8, UR6, 0x80, URZ ;  /* 0x0000008006087890 */ /* 0x000fe4000fffe03f */
[----:B------:R-:W-:Y:S01]  /*1c10*/  UIADD3 UR10, UR7, 0x2, URZ ;  /* 0x00000002070a7890 */ /* 0x000fe2000fffe03f */
[----:B------:R-:W-:Y:S01]  /*1c20*/  UMOV UR9, 0x40000040 ;  /* 0x4000004000097882 */ /* 0x000fe20000000000 */
[----:B------:R-:W-:Y:S01]  /*1c30*/  UMOV UR11, 0x40000040 ;  /* 0x40000040000b7882 */ /* 0x000fe20000000000 */
[----:B------:R-:W-:-:S02]  /*1c40*/  WARPGROUP.DEPBAR.LE gsb0, 0x0 ;  /* 0x00008000000079c5 */ /* 0x000fc40000010000 */
        /* <DEDUP_REMOVED lines=18> */
[----:B------:R-:W-:Y:S01]  /*1d70*/  BPT.TRAP 0x1 ;  /* 0x000000040000795c */ /* 0x000fe20000300000 */
.L_x_27:
[----:B------:R-:W-:-:S13]  /*1d80*/  ISETP.NE.AND P1, PT, R22, RZ, PT ;  /* 0x000000ff1600720c */ /* 0x000fda0003f25270 */
[----:B01----:R-:W-:-:S04]  /*1d90*/  @P1 IMAD R4, R3, 0x8, R6 ;  /* 0x0000000803041824 */ /* 0x003fc800078e0206 */
[----:B------:R-:W-:-:S05]  /*1da0*/  @P1 VIADD R4, R4, 0x20 ;  /* 0x0000002004041836 */ /* 0x000fca0000000000 */
[----:B------:R-:W-:-:S04]  /*1db0*/  @P1 PRMT R4, R19, 0x654, R4 ;  /* 0x0000065413041816 */ /* 0x000fc80000000004 */
[----:B------:R0:W-:Y:S01]  /*1dc0*/  @P1 SYNCS.ARRIVE.TRANS64.RED.A1T0 RZ, [R4+URZ], RZ ;  /* 0x000000ff04ff19a7 */ /* 0x0001e2000810043f */
[----:B------:R-:W-:-:S13]  /*1dd0*/  ISETP.GT.U32.AND P1, PT, R18, 0x1, PT ;  /* 0x000000011200780c */ /* 0x000fda0003f24070 */
[----:B0-----:R-:W-:Y:S05]  /*1de0*/  @P1 BRA `(.L_x_28) ;  /* 0x0000000000041947 */ /* 0x001fea0003800000 */
[----:B------:R-:W-:Y:S01]  /*1df0*/  BPT.TRAP 0x1 ;  /* 0x000000040000795c */ /* 0x000fe20000300000 */
.L_x_28:
[----:B------:R-:W-:Y:S01]  /*1e00*/  UIADD3 UR5, UR5, 0x1, URZ ;  /* 0x0000000105057890 */ /* 0x000fe2000fffe03f */
[C---:B------:R-:W-:Y:S01]  /*1e10*/  ISETP.GT.AND P2, PT, R0.reuse, 0x1, PT ;  /* 0x000000010000780c */ /* 0x040fe20003f44270 */
[----:B------:R-:W-:Y:S02]  /*1e20*/  VIADD R3, R3, 0x1 ;  /* 0x0000000103037836 */ /* 0x000fe40000000000 */
[----:B------:R-:W-:Y:S01]  /*1e30*/  UISETP.NE.AND UP0, UPT, UR5, 0x4, UPT ;  /* 0x000000040500788c */ /* 0x000fe2000bf05270 */
[----:B------:R-:W-:Y:S02]  /*1e40*/  VIADD R0, R0, 0xffffffff ;  /* 0xffffffff00007836 */ /* 0x000fe40000000000 */
[C---:B------:R-:W-:Y:S01]  /*1e50*/  ISETP.NE.AND P1, PT, R3.reuse, 0x4, PT ;  /* 0x000000040300780c */ /* 0x040fe20003f25270 */
[----:B------:R-:W-:Y:S02]  /*1e60*/  USEL UR6, URZ, 0x1, UP0 ;  /* 0x000000013f067887 */ /* 0x000fe40008000000 */
[----:B------:R-:W-:Y:S01]  /*1e70*/  USEL UR5, UR5, URZ, UP0 ;  /* 0x0000003f05057287 */ /* 0x000fe20008000000 */
[----:B------:R-:W-:-:S03]  /*1e80*/  SEL R3, R3, RZ, P1 ;  /* 0x000000ff03037207 */ /* 0x000fc60000800000 */
[----:B------:R-:W-:Y:S01]  /*1e90*/  LOP3.LUT R7, R7, UR6, RZ, 0x3c, !PT ;  /* 0x0000000607077c12 */ /* 0x000fe2000f8e3cff */
[----:B------:R-:W-:Y:S07]  /*1ea0*/  @P2 BRA `(.L_x_29) ;  /* 0xfffffff800f82947 */ /* 0x000fee000383ffff */
.L_x_22:
[----:B01----:R-:W0:Y:S02]  /*1eb0*/  LDC R0, c[0x0][0x28c] ;  /* 0x0000a300ff007b82 */ /* 0x003e240000000800 */
[----:B0-----:R-:W-:-:S13]  /*1ec0*/  ISETP.GE.AND P1, PT, R0, 0x1, PT ;  /* 0x000000010000780c */ /* 0x001fda0003f26270 */
[----:B------:R-:W-:Y:S05]  /*1ed0*/  @!P1 BRA `(.L_x_30) ;  /* 0x0000000000389947 */ /* 0x000fea0003800000 */
[----:B------:R-:W-:Y:S05]  /*1ee0*/  @!P0 BRA `(.L_x_31) ;  /* 0x0000000000048947 */ /* 0x000fea0003800000 */
[----:B------:R-:W-:Y:S01]  /*1ef0*/  BPT.TRAP 0x1 ;  /* 0x000000040000795c */ /* 0x000fe20000300000 */
.L_x_31:
[----:B------:R-:W-:-:S13]  /*1f00*/  ISETP.NE.AND P0, PT, R22, RZ, PT ;  /* 0x000000ff1600720c */ /* 0x000fda0003f05270 */
[----:B------:R-:W-:-:S05]  /*1f10*/  VOTEU.ANY UP0, P0 ;  /* 0x00000000003f7886 */ /* 0x000fca0000000100 */
[----:B------:R-:W-:-:S06]  /*1f20*/  @UP0 UIADD3 UR4, UR44, UR41, URZ ;  /* 0x000000292c040290 */ /* 0x000fcc000fffe03f */
[----:B------:R-:W-:-:S04]  /*1f30*/  IMAD.U32 R0, RZ, RZ, UR4 ;  /* 0x00000004ff007e24 */ /* 0x000fc8000f8e00ff */
[----:B------:R-:W-:-:S05]  /*1f40*/  @P0 IMAD.SHL.U32 R0, R0, 0x8, RZ ;  /* 0x0000000800000824 */ /* 0x000fca00078e00ff */
[----:B------:R-:W-:-:S04]  /*1f50*/  @P0 LOP3.LUT R0, R0, 0x18, RZ, 0xc0, !PT ;  /* 0x0000001800000812 */ /* 0x000fc800078ec0ff */
[----:B------:R-:W-:-:S04]  /*1f60*/  @P0 IADD3 R0, R6, 0x20, R0 ;  /* 0x0000002006000810 */ /* 0x000fc80007ffe000 */
[----:B------:R-:W-:-:S04]  /*1f70*/  @P0 PRMT R0, R19, 0x654, R0 ;  /* 0x0000065413000816 */ /* 0x000fc80000000000 */
[----:B------:R0:W-:Y:S01]  /*1f80*/  @P0 SYNCS.ARRIVE.TRANS64.RED.A1T0 RZ, [R0+URZ], RZ ;  /* 0x000000ff00ff09a7 */ /* 0x0001e2000810043f */
[----:B------:R-:W-:-:S13]  /*1f90*/  ISETP.GT.U32.AND P0, PT, R18, 0x1, PT ;  /* 0x000000011200780c */ /* 0x000fda0003f04070 */
[----:B0-----:R-:W-:Y:S05]  /*1fa0*/  @P0 BRA `(.L_x_30) ;  /* 0x0000000000040947 */ /* 0x001fea0003800000 */
[----:B------:R-:W-:Y:S01]  /*1fb0*/  BPT.TRAP 0x1 ;  /* 0x000000040000795c */ /* 0x000fe20000300000 */
.L_x_30:
[----:B------:R-:W-:Y:S01]  /*1fc0*/  IMAD.SHL.U32 R100, R100, 0x80, RZ ;  /* 0x0000008064647824 */ /* 0x000fe200078e00ff */
[----:B------:R-:W-:Y:S01]  /*1fd0*/  ULDC UR6, c[0x0][0x288] ;  /* 0x0000a20000067ab9 */ /* 0x000fe20000000800 */
[----:B------:R-:W-:Y:S01]  /*1fe0*/  SHF.R.S32.HI R11, RZ, 0x1f, R101 ;  /* 0x0000001fff0b7819 */ /* 0x000fe20000011465 */
[C---:B------:R-:W-:Y:S01]  /*1ff0*/  IMAD.SHL.U32 R6, R103.reuse, 0x80, RZ ;  /* 0x0000008067067824 */ /* 0x040fe200078e00ff */
[----:B------:R-:W-:Y:S01]  /*2000*/  ULDC.64 UR4, c[0x0][0x5d0] ;  /* 0x0001740000047ab9 */ /* 0x000fe20000000a00 */
[C---:B------:R-:W-:Y:S01]  /*2010*/  LOP3.LUT R8, R100.reuse, 0x6, R95, 0xf8, !PT ;  /* 0x0000000664087812 */ /* 0x040fe200078ef85f */
[----:B------:R-:W-:Y:S01]  /*2020*/  IMAD.WIDE R104, R103, 0x80, R88 ;  /* 0x0000008067687825 */ /* 0x000fe200078e0258 */
[----:B------:R-:W-:Y:S01]  /*2030*/  ISETP.GE.AND P0, PT, R100, UR6, PT ;  /* 0x0000000664007c0c */ /* 0x000fe2000bf06270 */
[----:B------:R-:W-:Y:S01]  /*2040*/  ULDC UR6, c[0x0][0x284] ;  /* 0x0000a10000067ab9 */ /* 0x000fe20000000800 */
[----:B------:R-:W-:Y:S01]  /*2050*/  SHF.R.S32.HI R9, RZ, 0x1f, R8 ;  /* 0x0000001fff097819 */ /* 0x000fe20000011408 */
[----:B------:R-:W-:Y:S01]  /*2060*/  IMAD R0, R11, UR4, RZ ;  /* 0x000000040b007c24 */ /* 0x000fe2000f8e02ff */
[----:B------:R-:W-:-:S03]  /*2070*/  ISETP.GE.OR P0, PT, R6, UR6, P0 ;  /* 0x0000000606007c0c */ /* 0x000fc60008706670 */
[C---:B------:R-:W-:Y:S02]  /*2080*/  IMAD R3, R101.reuse, UR5, R0 ;  /* 0x0000000565037c24 */ /* 0x040fe4000f8e0200 */
[----:B------:R-:W-:Y:S01]  /*2090*/  IMAD.WIDE.U32 R4, R101, UR4, R8 ;  /* 0x0000000465047c25 */ /* 0x000fe2000f8e0008 */
[----:B------:R-:W-:-:S03]  /*20a0*/  ULDC.64 UR4, c[0x0][0x5c8] ;  /* 0x0001720000047ab9 */ /* 0x000fc60000000a00 */
[----:B------:R-:W-:Y:S02]  /*20b0*/  IMAD R7, R105, UR4, RZ ;  /* 0x0000000469077c24 */ /* 0x000fe4000f8e02ff */
[----:B------:R-:W-:Y:S02]  /*20c0*/  IMAD.IADD R5, R5, 0x1, R3 ;  /* 0x0000000105057824 */ /* 0x000fe400078e0203 */
[C---:B------:R-:W-:Y:S02]  /*20d0*/  IMAD R7, R104.reuse, UR5, R7 ;  /* 0x0000000568077c24 */ /* 0x040fe4000f8e0207 */
[----:B------:R-:W-:-:S04]  /*20e0*/  IMAD.WIDE.U32 R106, R104, UR4, R4 ;  /* 0x00000004686a7c25 */ /* 0x000fc8000f8e0004 */
[----:B------:R-:W-:Y:S01]  /*20f0*/  IMAD.MOV.U32 R0, RZ, RZ, -0x1 ;  /* 0xffffffffff007424 */ /* 0x000fe200078e00ff */
[----:B------:R-:W-:Y:S06]  /*2100*/  @P0 BRA `(.L_x_32) ;  /* 0x00000040001c0947 */ /* 0x000fec0003800000 */
[----:B-----5:R-:W-:Y:S01]  /*2110*/  FSETP.NEU.AND P0, PT, R90, RZ, PT ;  /* 0x000000ff5a00720b */ /* 0x020fe20003f0d000 */
[----:B------:R-:W-:Y:S01]  /*2120*/  IMAD.IADD R4, R94, 0x1, -R100 ;  /* 0x000000015e047824 */ /* 0x000fe200078e0a64 */
[----:B------:R-:W-:Y:S01]  /*2130*/  BSSY B0, `(.L_x_32) ;  /* 0x0000404000007945 */ /* 0x000fe20003800000 */
[----:B------:R-:W-:Y:S02]  /*2140*/  IMAD.IADD R3, R99, 0x1, -R6 ;  /* 0x0000000163037824 */ /* 0x000fe400078e0a06 */
[----:B------:R-:W-:Y:S01]  /*2150*/  IMAD.IADD R103, R107, 0x1, R7 ;  /* 0x000000016b677824 */ /* 0x000fe200078e0207 */
[----:B------:R-:W-:-:S04]  /*2160*/  ISETP.GT.AND P2, PT, R4, RZ, PT ;  /* 0x000000ff0400720c */ /* 0x000fc80003f44270 */
[----:B------:R-:W-:-:S03]  /*2170*/  ISETP.GT.AND P1, PT, R3, RZ, P2 ;  /* 0x000000ff0300720c */ /* 0x000fc60001724270 */
[----:B------:R-:W-:Y:S10]  /*2180*/  @!P0 BRA `(.L_x_33) ;  /* 0x0000002c00288947 */ /* 0x000ff40003800000 */
[----:B------:R-:W0:Y:S01]  /*2190*/  LDC.64 R110, c[0x0][0x5b8] ;  /* 0x00016e00ff6e7b82 */ /* 0x000e220000000a00 */
[----:B------:R-:W-:-:S07]  /*21a0*/  ULDC.64 UR4, c[0x0][0x5c0] ;  /* 0x0001700000047ab9 */ /* 0x000fce0000000a00 */
[----:B------:R-:W1:Y:S08]  /*21b0*/  LDC.64 R112, c[0x0][0x5b0] ;  /* 0x00016c00ff707b82 */ /* 0x000e700000000a00 */
[----:B------:R-:W2:Y:S01]  /*21c0*/  LDC.64 R114, c[0x0][0x5a8] ;  /* 0x00016a00ff727b82 */ /* 0x000ea20000000a00 */
[-C--:B0-----:R-:W-:Y:S02]  /*21d0*/  IMAD R6, R11, R110.reuse, RZ ;  /* 0x0000006e0b067224 */ /* 0x081fe400078e02ff */
[----:B------:R-:W-:-:S04]  /*21e0*/  IMAD.WIDE.U32 R108, R101, R110, R8 ;  /* 0x0000006e656c7225 */ /* 0x000fc800078e0008 */
[----:B------:R-:W-:Y:S02]  /*21f0*/  IMAD R107, R101, R111, R6 ;  /* 0x0000006f656b7224 */ /* 0x000fe400078e0206 */
[-C--:B-1----:R-:W-:Y:S02]  /*2200*/  IMAD R5, R105, R112.reuse, RZ ;  /* 0x0000007069057224 */ /* 0x082fe400078e02ff */
[----:B------:R-:W-:Y:S02]  /*2210*/  IMAD.IADD R13, R109, 0x1, R107 ;  /* 0x000000016d0d7824 */ /* 0x000fe400078e026b */
[----:B------:R-:W-:Y:S02]  /*2220*/  IMAD.MOV.U32 R12, RZ, RZ, R108 ;  /* 0x000000ffff0c7224 */ /* 0x000fe400078e006c */
[C---:B------:R-:W-:Y:S02]  /*2230*/  IMAD R111, R104.reuse, R113, R5 ;  /* 0x00000071686f7224 */ /* 0x040fe400078e0205 */
[----:B------:R-:W-:-:S04]  /*2240*/  IMAD.WIDE.U32 R6, R104, R112, R12 ;  /* 0x0000007068067225 */ /* 0x000fc800078e000c */
[----:B------:R-:W-:Y:S01]  /*2250*/  IMAD.IADD R5, R7, 0x1, R111 ;  /* 0x0000000107057824 */ /* 0x000fe200078e026f */
[----:B--2---:R-:W-:-:S04]  /*2260*/  LEA R14, P0, R6, R114, 0x1 ;  /* 0x00000072060e7211 */ /* 0x004fc800078008ff */
[----:B------:R-:W-:-:S05]  /*2270*/  LEA.HI.X R15, R6, R115, R5, 0x1, P0 ;  /* 0x00000073060f7211 */ /* 0x000fca00000f0c05 */
[----:B------:R0:W2:Y:S01]  /*2280*/  @P1 LDG.E.LTC128B.U16 R5, desc[UR38][R14.64] ;  /* 0x000000260e051981 */ /* 0x0000a2000c1e1520 */
[----:B------:R-:W-:Y:S01]  /*2290*/  LEA R10, P0, R106, UR4, 0x1 ;  /* 0x000000046a0a7c11 */ /* 0x000fe2000f8008ff */
[----:B------:R-:W-:Y:S01]  /*22a0*/  IMAD.WIDE.U32 R6, R104, R112, R8 ;  /* 0x0000007068067225 */ /* 0x000fe200078e0008 */
[----:B------:R-:W-:Y:S03]  /*22b0*/  BSSY B1, `(.L_x_34) ;  /* 0x0000012000017945 */ /* 0x000fe60003800000 */
[----:B------:R-:W-:Y:S02]  /*22c0*/  IMAD.IADD R7, R111, 0x1, R7 ;  /* 0x000000016f077824 */ /* 0x000fe400078e0207 */
[----:B------:R-:W-:Y:S01]  /*22d0*/  IMAD.WIDE.U32 R20, R101, R110, R6 ;  /* 0x0000006e65147225 */ /* 0x000fe200078e0006 */
[----:B0-----:R-:W-:-:S03]  /*22e0*/  SHF.L.U64.HI R15, R112, 0x3, R113 ;  /* 0x00000003700f7819 */ /* 0x001fc60000010271 */
[----:B------:R-:W-:Y:S01]  /*22f0*/  IMAD.IADD R7, R107, 0x1, R21 ;  /* 0x000000016b077824 */ /* 0x000fe200078e0215 */
[----:B------:R-:W-:Y:S01]  /*2300*/  LEA R6, P4, R20, R114, 0x1 ;  /* 0x0000007214067211 */ /* 0x000fe200078808ff */
[----:B------:R-:W-:-:S03]  /*2310*/  IMAD.SHL.U32 R14, R112, 0x8, RZ ;  /* 0x00000008700e7824 */ /* 0x000fc600078e00ff */
[----:B------:R-:W-:Y:S01]  /*2320*/  LEA.HI.X R7, R20, R115, R7, 0x1, P4 ;  /* 0x0000007314077211 */ /* 0x000fe200020f0c07 */
[----:B--2---:R-:W-:-:S05]  /*2330*/  HADD2.F32 R11, -RZ, R5.H0_H0 ;  /* 0x20000005ff0b7230 */ /* 0x004fca0000004100 */
[----:B------:R-:W-:-:S04]  /*2340*/  FMUL R11, R11, R90 ;  /* 0x0000005a0b0b7220 */ /* 0x000fc80000400000 */
[----:B------:R-:W-:Y:S01]  /*2350*/  FFMA R24, R24, R23, R11 ;  /* 0x0000001718187223 */ /* 0x000fe2000000000b */
[----:B------:R-:W-:Y:S02]  /*2360*/  LEA.HI.X R11, R106, UR5, R103, 0x1, P0 ;  /* 0x000000056a0b7c11 */ /* 0x000fe400080f0c67 */
[----:B------:R-:W-:Y:S02]  /*2370*/  ISETP.GT.AND P0, PT, R4, 0x1, PT ;  /* 0x000000010400780c */ /* 0x000fe40003f04270 */
[----:B------:R-:W-:Y:S02]  /*2380*/  F2FP.F16.F32.PACK_AB R24, RZ, R24 ;  /* 0x00000018ff18723e */ /* 0x000fe400000000ff */
[----:B------:R-:W-:-:S03]  /*2390*/  ISETP.GT.AND P3, PT, R3, RZ, P0 ;  /* 0x000000ff0300720c */ /* 0x000fc60000764270 */
[----:B------:R0:W-:Y:S10]  /*23a0*/  @P1 STG.E.U16 desc[UR38][R10.64], R24 ;  /* 0x000000180a001986 */ /* 0x0001f4000c101526 */
[----:B------:R-:W-:Y:S05]  /*23b0*/  @!P3 BRA `(.L_x_35) ;  /* 0x000000000004b947 */ /* 0x000fea0003800000 */
[----:B------:R1:W5:Y:S02]  /*23c0*/  LDG.E.LTC128B.U16 R5, desc[UR38][R6.64+0x2] ;  /* 0x0000022606057981 */ /* 0x000364000c1e1520 */
.L_x_35:
[----:B------:R-:W-:Y:S05]  /*23d0*/  BSYNC B1 ;  /* 0x0000000000017941 */ /* 0x000fea0003800000 */
.L_x_34:
[----:B-----5:R-:W-:Y:S01]  /*23e0*/  HADD2.F32 R103, -RZ, R5.H0_H0 ;  /* 0x20000005ff677230 */ /* 0x020fe20000004100 */
[----:B------:R-:W-:Y:S01]  /*23f0*/  ISETP.GT.AND P2, PT, R3, 0x8, P2 ;  /* 0x000000080300780c */ /* 0x000fe20001744270 */
[----:B------:R-:W-:Y:S01]  /*2400*/  IMAD.WIDE.U32 R20, R104, R112, R14 ;  /* 0x0000007068147225 */ /* 0x000fe200078e000e */
[----:B0-----:R-:W-:-:S03]  /*2410*/  PRMT R24, R5, 0x7610, R24 ;  /* 0x0000761005187816 */ /* 0x001fc60000000018 */
[----:B------:R-:W-:Y:S01]  /*2420*/  FMUL R12, R103, R90 ;  /* 0x0000005a670c7220 */ /* 0x000fe20000400000 */
[----:B------:R-:W-:Y:S01]  /*2430*/  IMAD.IADD R111, R111, 0x1, R21 ;  /* 0x000000016f6f7824 */ /* 0x000fe200078e0215 */
[----:B------:R-:W-:Y:S02]  /*2440*/  IADD3 R108, P1, R108, R20, RZ ;  /* 0x000000146c6c7210 */ /* 0x000fe40007f3e0ff */
[----:B------:R-:W-:-:S03]  /*2450*/  FFMA R12, R25, R23, R12 ;  /* 0x00000017190c7223 */ /* 0x000fc6000000000c */
[----:B------:R-:W-:Y:S01]  /*2460*/  IMAD.X R13, R111, 0x1, R13, P1 ;  /* 0x000000016f0d7824 */ /* 0x000fe200008e060d */
[C---:B------:R-:W-:Y:S02]  /*2470*/  LEA R14, P1, R108.reuse, R114, 0x1 ;  /* 0x000000726c0e7211 */ /* 0x040fe400078208ff */
[----:B------:R-:W-:Y:S02]  /*2480*/  F2FP.F16.F32.PACK_AB R12, RZ, R12 ;  /* 0x0000000cff0c723e */ /* 0x000fe400000000ff */
[----:B------:R-:W-:Y:S02]  /*2490*/  LEA.HI.X R15, R108, R115, R13, 0x1, P1 ;  /* 0x000000736c0f7211 */ /* 0x000fe400008f0c0d */
[----:B------:R-:W-:-:S05]  /*24a0*/  PRMT R21, R12, 0x7610, R21 ;  /* 0x000076100c157816 */ /* 0x000fca0000000015 */
[----:B------:R0:W-:Y:S04]  /*24b0*/  @P3 STG.E.U16 desc[UR38][R10.64+0x2], R21 ;  /* 0x000002150a003986 */ /* 0x0001e8000c101526 */
[----:B------:R-:W2:Y:S01]  /*24c0*/  @P2 LDG.E.LTC128B.U16 R24, desc[UR38][R14.64] ;  /* 0x000000260e182981 */ /* 0x000ea2000c1e1520 */
[----:B------:R-:W-:Y:S01]  /*24d0*/  IADD3 R20, P1, R8, R20, RZ ;  /* 0x0000001408147210 */ /* 0x000fe20007f3e0ff */
[----:B------:R-:W-:Y:S01]  /*24e0*/  BSSY B1, `(.L_x_36) ;  /* 0x0000011000017945 */ /* 0x000fe20003800000 */
[----:B------:R-:W-:Y:S02]  /*24f0*/  SHF.L.U64.HI R13, R91, 0x1, R92 ;  /* 0x000000015b0d7819 */ /* 0x000fe4000001025c */
[----:B------:R-:W-:Y:S01]  /*2500*/  ISETP.GT.AND P0, PT, R3, 0x8, P0 ;  /* 0x000000080300780c */ /* 0x000fe20000704270 */
[----:B0-----:R-:W-:Y:S01]  /*2510*/  IMAD.X R21, R9, 0x1, R111, P1 ;  /* 0x0000000109157824 */ /* 0x001fe200008e066f */
[----:B------:R-:W-:Y:S01]  /*2520*/  LEA R12, P1, R91, R10, 0x1 ;  /* 0x0000000a5b0c7211 */ /* 0x000fe200078208ff */
[----:B------:R-:W-:-:S04]  /*2530*/  IMAD.WIDE.U32 R20, R101, R110, R20 ;  /* 0x0000006e65147225 */ /* 0x000fc800078e0014 */
[----:B------:R-:W-:Y:S01]  /*2540*/  IMAD.X R13, R13, 0x1, R11, P1 ;  /* 0x000000010d0d7824 */ /* 0x000fe200008e060b */
[----:B------:R-:W-:Y:S01]  /*2550*/  LEA R8, P3, R20, R114, 0x1 ;  /* 0x0000007214087211 */ /* 0x000fe200078608ff */
[----:B------:R-:W-:-:S05]  /*2560*/  IMAD.IADD R9, R107, 0x1, R21 ;  /* 0x000000016b097824 */ /* 0x000fca00078e0215 */
[----:B------:R-:W-:Y:S01]  /*2570*/  LEA.HI.X R9, R20, R115, R9, 0x1, P3 ;  /* 0x0000007314097211 */ /* 0x000fe200018f0c09 */
[----:B--2---:R-:W-:-:S05]  /*2580*/  HADD2.F32 R5, -RZ, R24.H0_H0 ;  /* 0x20000018ff057230 */ /* 0x004fca0000004100 */
[----:B------:R-:W-:-:S04]  /*2590*/  FMUL R5, R5, R90 ;  /* 0x0000005a05057220 */ /* 0x000fc80000400000 */
[----:B------:R-:W-:-:S05]  /*25a0*/  FFMA R5, R26, R23, R5 ;  /* 0x000000171a057223 */ /* 0x000fca0000000005 */
[----:B------:R-:W-:-:S05]  /*25b0*/  F2FP.F16.F32.PACK_AB R5, RZ, R5 ;  /* 0x00000005ff05723e */ /* 0x000fca00000000ff */
[----:B------:R0:W-:Y:S01]  /*25c0*/  @P2 STG.E.U16 desc[UR38][R12.64], R5 ;  /* 0x000000050c002986 */ /* 0x0001e2000c101526 */
[----:B------:R-:W-:Y:S05]  /*25d0*/  @!P0 BRA `(.L_x_37) ;  /* 0x0000000000048947 */ /* 0x000fea0003800000 */
[----:B------:R2:W5:Y:S02]  /*25e0*/  LDG.E.LTC128B.U16 R24, desc[UR38][R8.64+0x2] ;  /* 0x0000022608187981 */ /* 0x000564000c1e1520 */
.L_x_37:
[----:B------:R-:W-:Y:S05]  /*25f0*/  BSYNC B1 ;  /* 0x0000000000017941 */ /* 0x000fea0003800000 */
.L_x_36:
[----:B0----5:R-:W-:Y:S01]  /*2600*/  HADD2.F32 R5, -RZ, R24.H0_H0 ;  /* 0x20000018ff057230 */ /* 0x021fe20000004100 */
[----:B------:R-:W-:Y:S01]  /*2610*/  ISETP.GT.AND P1, PT, R4, 0x8, PT ;  /* 0x000000080400780c */ /* 0x000fe20003f24270 */
[----:B------:R-:W-:Y:S03]  /*2620*/  BSSY B1, `(.L_x_38) ;  /* 0x0000008000017945 */ /* 0x000fe60003800000 */
[----:B------:R-:W-:Y:S01]  /*2630*/  FMUL R14, R5, R90 ;  /* 0x0000005a050e7220 */ /* 0x000fe20000400000 */
[----:B------:R-:W-:-:S03]  /*2640*/  ISETP.GT.AND P2, PT, R3, RZ, P1 ;  /* 0x000000ff0300720c */ /* 0x000fc60000f44270 */
[----:B------:R-:W-:-:S05]  /*2650*/  FFMA R14, R27, R23, R14 ;  /* 0x000000171b0e7223 */ /* 0x000fca000000000e */
[----:B------:R-:W-:-:S05]  /*2660*/  F2FP.F16.F32.PACK_AB R14, RZ, R14 ;  /* 0x0000000eff0e723e */ /* 0x000fca00000000ff */
[----:B------:R0:W-:Y:S01]  /*2670*/  @P0 STG.E.U16 desc[UR38][R12.64+0x2], R14 ;  /* 0x0000020e0c000986 */ /* 0x0001e2000c101526 */
[----:B------:R-:W-:Y:S05]  /*2680*/  @!P2 BRA `(.L_x_39) ;  /* 0x000000000004a947 */ /* 0x000fea0003800000 */
[----:B------:R3:W5:Y:S02]  /*2690*/  LDG.E.LTC128B.U16 R24, desc[UR38][R6.64+0x10] ;  /* 0x0000102606187981 */ /* 0x000764000c1e1520 */
.L_x_39:
[----:B------:R-:W-:Y:S05]  /*26a0*/  BSYNC B1 ;  /* 0x0000000000017941 */ /* 0x000fea0003800000 */
.L_x_38:
[----:B-----5:R-:W-:Y:S01]  /*26b0*/  HADD2.F32 R5, -RZ, R24.H0_H0 ;  /* 0x20000018ff057230 */ /* 0x020fe20000004100 */
        /* <DEDUP_REMOVED lines=9> */
.L_x_41:
[----:B------:R-:W-:Y:S05]  /*2750*/  BSYNC B1 ;  /* 0x0000000000017941 */ /* 0x000fea0003800000 */
.L_x_40:
[----:B----45:R-:W-:Y:S01]  /*2760*/  HADD2.F32 R5, -RZ, R24.H0_H0 ;  /* 0x20000018ff057230 */ /* 0x030fe20000004100 */
[----:B------:R-:W-:Y:S01]  /*2770*/  ISETP.GT.AND P1, PT, R3, 0x8, P1 ;  /* 0x000000080300780c */ /* 0x000fe20000f24270 */
[----:B------:R-:W-:Y:S03]  /*2780*/  BSSY B1, `(.L_x_42) ;  /* 0x0000007000017945 */ /* 0x000fe60003800000 */
[----:B0-----:R-:W-:-:S04]  /*2790*/  FMUL R14, R5, R90 ;  /* 0x0000005a050e7220 */ /* 0x001fc80000400000 */
[----:B------:R-:W-:-:S05]  /*27a0*/  FFMA R14, R29, R23, R14 ;  /* 0x000000171d0e7223 */ /* 0x000fca000000000e */
[----:B------:R-:W-:-:S05]  /*27b0*/  F2FP.F16.F32.PACK_AB R14, RZ, R14 ;  /* 0x0000000eff0e723e */ /* 0x000fca00000000ff */
[----:B------:R0:W-:Y:S01]  /*27c0*/  @P3 STG.E.U16 desc[UR38][R10.64+0x12], R14 ;  /* 0x0000120e0a003986 */ /* 0x0001e2000c101526 */
[----:B------:R-:W-:Y:S05]  /*27d0*/  @!P1 BRA `(.L_x_43) ;  /* 0x0000000000049947 */ /* 0x000fea0003800000 */
[----:B------:R4:W5:Y:S02]  /*27e0*/  LDG.E.LTC128B.U16 R24, desc[UR38][R8.64+0x10] ;  /* 0x0000102608187981 */ /* 0x000964000c1e1520 */
.L_x_43:
[----:B------:R-:W-:Y:S05]  /*27f0*/  BSYNC B1 ;  /* 0x0000000000017941 */ /* 0x000fea0003800000 */
.L_x_42:
[----:B-----5:R-:W-:Y:S01]  /*2800*/  HADD2.F32 R5, -RZ, R24.H0_H0 ;  /* 0x20000018ff057230 */ /* 0x020fe20000004100 */
[----:B------:R-:W-:Y:S01]  /*2810*/  ISETP.GT.AND P0, PT, R3, 0x8, P0 ;  /* 0x000000080300780c */ /* 0x000fe20000704270 */
[----:B------:R-:W-:Y:S03]  /*2820*/  BSSY B1, `(.L_x_44) ;  /* 0x0000007000017945 */ /* 0x000fe60003800000 */
[----:B------:R-:W-:-:S04]  /*2830*/  FMUL R5, R5, R90 ;  /* 0x0000005a05057220 */ /* 0x000fc80000400000 */
[----:B------:R-:W-:-:S05]  /*2840*/  FFMA R5, R30, R23, R5 ;  /* 0x000000171e057223 */ /* 0x000fca0000000005 */
[----:B------:R-:W-:-:S05]  /*2850*/  F2FP.F16.F32.PACK_AB R5, RZ, R5 ;  /* 0x00000005ff05723e */ /* 0x000fca00000000ff */
[----:B------:R0:W-:Y:S01]  /*2860*/  @P1 STG.E.U16 desc[UR38][R12.64+0x10], R5 ;  /* 0x000010050c001986 */ /* 0x0001e2000c101526 */
[----:B------:R-:W-:Y:S05]  /*2870*/  @!P0 BRA `(.L_x_45) ;  /* 0x0000000000048947 */ /* 0x000fea0003800000 */
[----:B------:R0:W5:Y:S02]  /*2880*/  LDG.E.LTC128B.U16 R24, desc[UR38][R8.64+0x12] ;  /* 0x0000122608187981 */ /* 0x000164000c1e1520 */
.L_x_45:
[----:B------:R-:W-:Y:S05]  /*2890*/  BSYNC B1 ;  /* 0x0000000000017941 */ /* 0x000fea0003800000 */
.L_x_44:
        /* <DEDUP_REMOVED lines=10> */
.L_x_47:
[----:B------:R-:W-:Y:S05]  /*2940*/  BSYNC B1 ;  /* 0x0000000000017941 */ /* 0x000fea0003800000 */
.L_x_46:
        /* <DEDUP_REMOVED lines=10> */
.L_x_49:
[----:B------:R-:W-:Y:S05]  /*29f0*/  BSYNC B1 ;  /* 0x0000000000017941 */ /* 0x000fea0003800000 */
.L_x_48:
[----:B0----5:R-:W-:Y:S01]  /*2a00*/  HADD2.F32 R5, -RZ, R24.H0_H0 ;  /* 0x20000018ff057230 */ /* 0x021fe20000004100 */
        /* <DEDUP_REMOVED lines=8> */
.L_x_51:
[----:B------:R-:W-:Y:S05]  /*2a90*/  BSYNC B1 ;  /* 0x0000000000017941 */ /* 0x000fea0003800000 */
.L_x_50:
        /* <DEDUP_REMOVED lines=9> */
.L_x_53:
[----:B------:R-:W-:Y:S05]  /*2b30*/  BSYNC B1 ;  /* 0x0000000000017941 */ /* 0x000fea0003800000 */
.L_x_52:
        /* <DEDUP_REMOVED lines=10> */
.L_x_55:
[----:B------:R-:W-:Y:S05]  /*2be0*/  BSYNC B1 ;  /* 0x0000000000017941 */ /* 0x000fea0003800000 */
.L_x_54:
        /* <DEDUP_REMOVED lines=10> */
.L_x_57:
[----:B------:R-:W-:Y:S05]  /*2c90*/  BSYNC B1 ;  /* 0x0000000000017941 */ /* 0x000fea0003800000 */
.L_x_56:
        /* <DEDUP_REMOVED lines=9> */
.L_x_59:
[----:B------:R-:W-:Y:S05]  /*2d30*/  BSYNC B1 ;  /* 0x0000000000017941 */ /* 0x000fea0003800000 */
.L_x_58:
        /* <DEDUP_REMOVED lines=9> */
.L_x_61:
[----:B------:R-:W-:Y:S05]  /*2dd0*/  BSYNC B1 ;  /* 0x0000000000017941 */ /* 0x000fea0003800000 */
.L_x_60:
        /* <DEDUP_REMOVED lines=10> */
.L_x_63:
[----:B------:R-:W-:Y:S05]  /*2e80*/  BSYNC B1 ;  /* 0x0000000000017941 */ /* 0x000fea0003800000 */
.L_x_62:
        /* <DEDUP_REMOVED lines=10> */
.L_x_65:
[----:B------:R-:W-:Y:S05]  /*2f30*/  BSYNC B1 ;  /* 0x0000000000017941 */ /* 0x000fea0003800000 */
.L_x_64:
        /* <DEDUP_REMOVED lines=9> */
.L_x_67:
[----:B------:R-:W-:Y:S05]  /*2fd0*/  BSYNC B1 ;  /* 0x0000000000017941 */ /* 0x000fea0003800000 */
.L_x_66:
        /* <DEDUP_REMOVED lines=9> */
.L_x_69:
[----:B------:R-:W-:Y:S05]  /*3070*/  BSYNC B1 ;  /* 0x0000000000017941 */ /* 0x000fea0003800000 */
.L_x_68:
        /* <DEDUP_REMOVED lines=10> */
.L_x_71:
[----:B------:R-:W-:Y:S05]  /*3120*/  BSYNC B1 ;  /* 0x0000000000017941 */ /* 0x000fea0003800000 */
.L_x_70:
        /* <DEDUP_REMOVED lines=10> */
.L_x_73:
[----:B------:R-:W-:Y:S05]  /*31d0*/  BSYNC B1 ;  /* 0x0000000000017941 */ /* 0x000fea0003800000 */
.L_x_72:
        /* <DEDUP_REMOVED lines=9> */
.L_x_75:
[----:B------:R-:W-:Y:S05]  /*3270*/  BSYNC B1 ;  /* 0x0000000000017941 */ /* 0x000fea0003800000 */
.L_x_74:
        /* <DEDUP_REMOVED lines=9> */
.L_x_77:
[----:B------:R-:W-:Y:S05]  /*3310*/  BSYNC B1 ;  /* 0x0000000000017941 */ /* 0x000fea0003800000 */
.L_x_76:
        /* <DEDUP_REMOVED lines=10> */
.L_x_79:
[----:B------:R-:W-:Y:S05]  /*33c0*/  BSYNC B1 ;  /* 0x0000000000017941 */ /* 0x000fea0003800000 */
.L_x_78:
        /* <DEDUP_REMOVED lines=10> */
.L_x_81:
[----:B------:R-:W-:Y:S05]  /*3470*/  BSYNC B1 ;  /* 0x0000000000017941 */ /* 0x000fea0003800000 */
.L_x_80:
        /* <DEDUP_REMOVED lines=9> */
.L_x_83:
[----:B------:R-:W-:Y:S05]  /*3510*/  BSYNC B1 ;  /* 0x0000000000017941 */ /* 0x000fea0003800000 */
.L_x_82:
        /* <DEDUP_REMOVED lines=9> */
.L_x_85:
[----:B------:R-:W-:Y:S05]  /*35b0*/  BSYNC B1 ;  /* 0x0000000000017941 */ /* 0x000fea0003800000 */
.L_x_84:
        /* <DEDUP_REMOVED lines=10> */
.L_x_87:
[----:B------:R-:W-:Y:S05]  /*3660*/  BSYNC B1 ;  /* 0x0000000000017941 */ /* 0x000fea0003800000 */
.L_x_86:
        /* <DEDUP_REMOVED lines=10> */
.L_x_89:
[----:B------:R-:W-:Y:S05]  /*3710*/  BSYNC B1 ;  /* 0x0000000000017941 */ /* 0x000fea0003800000 */
.L_x_88:
        /* <DEDUP_REMOVED lines=9> */
.L_x_91:
[----:B------:R-:W-:Y:S05]  /*37b0*/  BSYNC B1 ;  /* 0x0000000000017941 */ /* 0x000fea0003800000 */
.L_x_90:
        /* <DEDUP_REMOVED lines=9> */
.L_x_93:
[----:B------:R-:W-:Y:S05]  /*3850*/  BSYNC B1 ;  /* 0x0000000000017941 */ /* 0x000fea0003800000 */
.L_x_92:
        /* <DEDUP_REMOVED lines=10> */
.L_x_95:
[----:B------:R-:W-:Y:S05]  /*3900*/  BSYNC B1 ;  /* 0x0000000000017941 */ /* 0x000fea0003800000 */
.L_x_94:
        /* <DEDUP_REMOVED lines=10> */
.L_x_97:
[----:B------:R-:W-:Y:S05]  /*39b0*/  BSYNC B1 ;  /* 0x0000000000017941 */ /* 0x000fea0003800000 */
.L_x_96:
        /* <DEDUP_REMOVED lines=9> */
.L_x_99:
[----:B------:R-:W-:Y:S05]  /*3a50*/  BSYNC B1 ;  /* 0x0000000000017941 */ /* 0x000fea0003800000 */
.L_x_98:
        /* <DEDUP_REMOVED lines=9> */
.L_x_101:
[----:B------:R-:W-:Y:S05]  /*3af0*/  BSYNC B1 ;  /* 0x0000000000017941 */ /* 0x000fea0003800000 */
.L_x_100:
        /* <DEDUP_REMOVED lines=10> */
.L_x_103:
[----:B------:R-:W-:Y:S05]  /*3ba0*/  BSYNC B1 ;  /* 0x0000000000017941 */ /* 0x000fea0003800000 */
.L_x_102:
        /* <DEDUP_REMOVED lines=10> */
.L_x_105:
[----:B------:R-:W-:Y:S05]  /*3c50*/  BSYNC B1 ;  /* 0x0000000000017941 */ /* 0x000fea0003800000 */
.L_x_104:
        /* <DEDUP_REMOVED lines=9> */
.L_x_107:
[----:B------:R-:W-:Y:S05]  /*3cf0*/  BSYNC B1 ;  /* 0x0000000000017941 */ /* 0x000fea0003800000 */
.L_x_106:
        /* <DEDUP_REMOVED lines=9> */
.L_x_109:
[----:B------:R-:W-:Y:S05]  /*3d90*/  BSYNC B1 ;  /* 0x0000000000017941 */ /* 0x000fea0003800000 */
.L_x_108:
        /* <DEDUP_REMOVED lines=10> */
.L_x_111:
[----:B------:R-:W-:Y:S05]  /*3e40*/  BSYNC B1 ;  /* 0x0000000000017941 */ /* 0x000fea0003800000 */
.L_x_110:
        /* <DEDUP_REMOVED lines=10> */
.L_x_113:
[----:B------:R-:W-:Y:S05]  /*3ef0*/  BSYNC B1 ;  /* 0x0000000000017941 */ /* 0x000fea0003800000 */
.L_x_112:
        /* <DEDUP_REMOVED lines=9> */
.L_x_115:
[----:B------:R-:W-:Y:S05]  /*3f90*/  BSYNC B1 ;  /* 0x0000000000017941 */ /* 0x000fea0003800000 */
.L_x_114:
        /* <DEDUP_REMOVED lines=9> */
.L_x_117:
[----:B------:R-:W-:Y:S05]  /*4030*/  BSYNC B1 ;  /* 0x0000000000017941 */ /* 0x000fea0003800000 */
.L_x_116:
        /* <DEDUP_REMOVED lines=10> */
.L_x_119:
[----:B------:R-:W-:Y:S05]  /*40e0*/  BSYNC B1 ;  /* 0x0000000000017941 */ /* 0x000fea0003800000 */
.L_x_118:
        /* <DEDUP_REMOVED lines=10> */
.L_x_121:
[----:B------:R-:W-:Y:S05]  /*4190*/  BSYNC B1 ;  /* 0x0000000000017941 */ /* 0x000fea0003800000 */
.L_x_120:
        /* <DEDUP_REMOVED lines=9> */
.L_x_123:
[----:B------:R-:W-:Y:S05]  /*4230*/  BSYNC B1 ;  /* 0x0000000000017941 */ /* 0x000fea0003800000 */
.L_x_122:
        /* <DEDUP_REMOVED lines=9> */
.L_x_125:
[----:B------:R-:W-:Y:S05]  /*42d0*/  BSYNC B1 ;  /* 0x0000000000017941 */ /* 0x000fea0003800000 */
.L_x_124:
        /* <DEDUP_REMOVED lines=10> */
.L_x_127:
[----:B------:R-:W-:Y:S05]  /*4380*/  BSYNC B1 ;  /* 0x0000000000017941 */ /* 0x000fea0003800000 */
.L_x_126:
        /* <DEDUP_REMOVED lines=10> */
.L_x_129:
[----:B------:R-:W-:Y:S05]  /*4430*/  BSYNC B1 ;  /* 0x0000000000017941 */ /* 0x000fea0003800000 */
.L_x_128:
        /* <DEDUP_REMOVED lines=9> */
.L_x_131:
[----:B------:R-:W-:Y:S05]  /*44d0*/  BSYNC B1 ;  /* 0x0000000000017941 */ /* 0x000fea0003800000 */
.L_x_130:
        /* <DEDUP_REMOVED lines=9> */
.L_x_133:
[----:B------:R-:W-:Y:S05]  /*4570*/  BSYNC B1 ;  /* 0x0000000000017941 */ /* 0x000fea0003800000 */
.L_x_132:
        /* <DEDUP_REMOVED lines=10> */
.L_x_135:
[----:B------:R-:W-:Y:S05]  /*4620*/  BSYNC B1 ;  /* 0x0000000000017941 */ /* 0x000fea0003800000 */
.L_x_134:
        /* <DEDUP_REMOVED lines=10> */
.L_x_137:
[----:B------:R-:W-:Y:S05]  /*46d0*/  BSYNC B1 ;  /* 0x0000000000017941 */ /* 0x000fea0003800000 */
.L_x_136:
        /* <DEDUP_REMOVED lines=9> */
.L_x_139:
[----:B------:R-:W-:Y:S05]  /*4770*/  BSYNC B1 ;  /* 0x0000000000017941 */ /* 0x000fea0003800000 */
.L_x_138:
        /* <DEDUP_REMOVED lines=9> */
.L_x_141:
[----:B------:R-:W-:Y:S05]  /*4810*/  BSYNC B1 ;  /* 0x0000000000017941 */ /* 0x000fea0003800000 */
.L_x_140:
        /* <DEDUP_REMOVED lines=10> */
.L_x_143:
[----:B------:R-:W-:Y:S05]  /*48c0*/  BSYNC B1 ;  /* 0x0000000000017941 */ /* 0x000fea0003800000 */
.L_x_142:
        /* <DEDUP_REMOVED lines=10> */
.L_x_145:
[----:B------:R-:W-:Y:S05]  /*4970*/  BSYNC B1 ;  /* 0x0000000000017941 */ /* 0x000fea0003800000 */
.L_x_144:
        /* <DEDUP_REMOVED lines=9> */
.L_x_147:
[----:B------:R-:W-:Y:S05]  /*4a10*/  BSYNC B1 ;  /* 0x0000000000017941 */ /* 0x000fea0003800000 */
.L_x_146:
        /* <DEDUP_REMOVED lines=9> */
.L_x_149:
[----:B------:R-:W-:Y:S05]  /*4ab0*/  BSYNC B1 ;  /* 0x0000000000017941 */ /* 0x000fea0003800000 */
.L_x_148:
        /* <DEDUP_REMOVED lines=10> */
.L_x_151:
[----:B------:R-:W-:Y:S05]  /*4b60*/  BSYNC B1 ;  /* 0x0000000000017941 */ /* 0x000fea0003800000 */
.L_x_150:
[----:B-----5:R-:W-:Y:S01]  /*4b70*/  HADD2.F32 R5, -RZ, R24.H0_H0 ;  /* 0x20000018ff057230 */ /* 0x020fe20000004100 */
[----:B------:R-:W-:Y:S01]  /*4b80*/  ISETP.GT.AND P0, PT, R4, 0x79, PT ;  /* 0x000000790400780c */ /* 0x000fe20003f04270 */
[----:B------:R-:W-:Y:S01]  /*4b90*/  @P2 IMAD.MOV.U32 R4, RZ, RZ, R10 ;  /* 0x000000ffff042224 */ /* 0x000fe200078e000a */
[----:B------:R-:W-:Y:S02]  /*4ba0*/  BSSY B1, `(.L_x_152) ;  /* 0x000000a000017945 */ /* 0x000fe40003800000 */
[----:B------:R-:W-:Y:S01]  /*4bb0*/  FMUL R5, R5, R90 ;  /* 0x0000005a05057220 */ /* 0x000fe20000400000 */
[----:B------:R-:W-:-:S03]  /*4bc0*/  ISETP.GT.AND P3, PT, R3, RZ, P0 ;  /* 0x000000ff0300720c */ /* 0x000fc60000764270 */
[----:B------:R-:W-:-:S05]  /*4bd0*/  FFMA R5, R84, R23, R5 ;  /* 0x0000001754057223 */ /* 0x000fca0000000005 */
[----:B------:R-:W-:-:S04]  /*4be0*/  F2FP.F16.F32.PACK_AB R5, RZ, R5 ;  /* 0x00000005ff05723e */ /* 0x000fc800000000ff */
[----:B0-----:R-:W-:Y:S01]  /*4bf0*/  PRMT R14, R5, 0x7610, R14 ;  /* 0x00007610050e7816 */ /* 0x001fe2000000000e */
[----:B------:R-:W-:-:S05]  /*4c00*/  @P2 IMAD.MOV.U32 R5, RZ, RZ, R11 ;  /* 0x000000ffff052224 */ /* 0x000fca00078e000b */
[----:B------:R0:W-:Y:S01]  /*4c10*/  @P2 STG.E.U16 desc[UR38][R4.64+0xf0], R14 ;  /* 0x0000f00e04002986 */ /* 0x0001e2000c101526 */
[----:B------:R-:W-:Y:S05]  /*4c20*/  @!P3 BRA `(.L_x_153) ;  /* 0x000000000004b947 */ /* 0x000fea0003800000 */
[----:B------:R0:W5:Y:S02]  /*4c30*/  LDG.E.LTC128B.U16 R24, desc[UR38][R6.64+0xf2] ;  /* 0x0000f22606187981 */ /* 0x000164000c1e1520 */
.L_x_153:
[----:B------:R-:W-:Y:S05]  /*4c40*/  BSYNC B1 ;  /* 0x0000000000017941 */ /* 0x000fea0003800000 */
.L_x_152:
        /* <DEDUP_REMOVED lines=9> */
.L_x_155:
[----:B------:R-:W-:Y:S05]  /*4ce0*/  BSYNC B1 ;  /* 0x0000000000017941 */ /* 0x000fea0003800000 */
.L_x_154:
[----:B-----5:R-:W-:Y:S01]  /*4cf0*/  HADD2.F32 R5, -RZ, R24.H0_H0 ;  /* 0x20000018ff057230 */ /* 0x020fe20000004100 */
[----:B------:R-:W-:Y:S01]  /*4d00*/  ISETP.GT.AND P0, PT, R3, 0x8, P0 ;  /* 0x000000080300780c */ /* 0x000fe20000704270 */
[----:B0-----:R-:W-:Y:S01]  /*4d10*/  @P1 IMAD.MOV.U32 R4, RZ, RZ, R12 ;  /* 0x000000ffff041224 */ /* 0x001fe200078e000c */
[----:B------:R-:W-:Y:S02]  /*4d20*/  BSSY B1, `(.L_x_156) ;  /* 0x0000009000017945 */ /* 0x000fe40003800000 */
[----:B------:R-:W-:-:S04]  /*4d30*/  FMUL R5, R5, R90 ;  /* 0x0000005a05057220 */ /* 0x000fc80000400000 */
[----:B------:R-:W-:-:S05]  /*4d40*/  FFMA R5, R86, R23, R5 ;  /* 0x0000001756057223 */ /* 0x000fca0000000005 */
[----:B------:R-:W-:-:S04]  /*4d50*/  F2FP.F16.F32.PACK_AB R5, RZ, R5 ;  /* 0x00000005ff05723e */ /* 0x000fc800000000ff */
[----:B-1-3--:R-:W-:Y:S01]  /*4d60*/  PRMT R6, R5, 0x7610, R6 ;  /* 0x0000761005067816 */ /* 0x00afe20000000006 */
[----:B------:R-:W-:-:S05]  /*4d70*/  @P1 IMAD.MOV.U32 R5, RZ, RZ, R13 ;  /* 0x000000ffff051224 */ /* 0x000fca00078e000d */
[----:B------:R0:W-:Y:S01]  /*4d80*/  @P1 STG.E.U16 desc[UR38][R4.64+0xf0], R6 ;  /* 0x0000f00604001986 */ /* 0x0001e2000c101526 */
[----:B------:R-:W-:Y:S05]  /*4d90*/  @!P0 BRA `(.L_x_157) ;  /* 0x0000000000048947 */ /* 0x000fea0003800000 */
[----:B------:R1:W5:Y:S02]  /*4da0*/  LDG.E.LTC128B.U16 R24, desc[UR38][R8.64+0xf2] ;  /* 0x0000f22608187981 */ /* 0x000364000c1e1520 */
.L_x_157:
[----:B------:R-:W-:Y:S05]  /*4db0*/  BSYNC B1 ;  /* 0x0000000000017941 */ /* 0x000fea0003800000 */
.L_x_156:
[----:B------:R-:W-:Y:S05]  /*4dc0*/  @!P0 BRA `(.L_x_158) ;  /* 0x0000001000e88947 */ /* 0x000fea0003800000 */
[----:B-----5:R-:W-:-:S05]  /*4dd0*/  HADD2.F32 R3, -RZ, R24.H0_H0 ;  /* 0x20000018ff037230 */ /* 0x020fca0000004100 */
[----:B0-----:R-:W-:-:S04]  /*4de0*/  FMUL R4, R3, R90 ;  /* 0x0000005a03047220 */ /* 0x001fc80000400000 */
[----:B------:R-:W-:-:S05]  /*4df0*/  FFMA R4, R87, R23, R4 ;  /* 0x0000001757047223 */ /* 0x000fca0000000004 */
[----:B------:R-:W-:-:S05]  /*4e00*/  F2FP.F16.F32.PACK_AB R4, RZ, R4 ;  /* 0x00000004ff04723e */ /* 0x000fca00000000ff */
[----:B------:R3:W-:Y:S01]  /*4e10*/  STG.E.U16 desc[UR38][R12.64+0xf2], R4 ;  /* 0x0000f2040c007986 */ /* 0x0007e2000c101526 */
[----:B------:R-:W-:Y:S05]  /*4e20*/  BRA `(.L_x_158) ;  /* 0x0000001000d07947 */ /* 0x000fea0003800000 */
.L_x_33:
[----:B------:R-:W-:Y:S01]  /*4e30*/  ISETP.GT.AND P3, PT, R4, 0x1, PT ;  /* 0x000000010400780c */ /* 0x000fe20003f64270 */
[----:B------:R-:W-:Y:S01]  /*4e40*/  ULDC.64 UR4, c[0x0][0x5c0] ;  /* 0x0001700000047ab9 */ /* 0x000fe20000000a00 */
[-C--:B------:R-:W-:Y:S01]  /*4e50*/  FMUL R24, R24, R23.reuse ;  /* 0x0000001718187220 */ /* 0x080fe20000400000 */
[----:B------:R-:W-:Y:S01]  /*4e60*/  LEA R6, P4, R106, UR4, 0x1 ;  /* 0x000000046a067c11 */ /* 0x000fe2000f8808ff */
[-C--:B------:R-:W-:Y:S01]  /*4e70*/  FMUL R25, R25, R23.reuse ;  /* 0x0000001719197220 */ /* 0x080fe20000400000 */
[----:B------:R-:W-:Y:S01]  /*4e80*/  ISETP.GT.AND P0, PT, R3, RZ, P3 ;  /* 0x000000ff0300720c */ /* 0x000fe20001f04270 */
[-C--:B------:R-:W-:Y:S01]  /*4e90*/  FMUL R26, R26, R23.reuse ;  /* 0x000000171a1a7220 */ /* 0x080fe20000400000 */
[----:B------:R-:W-:Y:S01]  /*4ea0*/  F2FP.F16.F32.PACK_AB R24, RZ, R24 ;  /* 0x00000018ff18723e */ /* 0x000fe200000000ff */
[-C--:B------:R-:W-:Y:S01]  /*4eb0*/  FMUL R27, R27, R23.reuse ;  /* 0x000000171b1b7220 */ /* 0x080fe20000400000 */
[----:B------:R-:W-:Y:S01]  /*4ec0*/  LEA.HI.X R7, R106, UR5, R103, 0x1, P4 ;  /* 0x000000056a077c11 */ /* 0x000fe2000a0f0c67 */
[----:B------:R-:W-:Y:S01]  /*4ed0*/  FMUL R28, R28, R23 ;  /* 0x000000171c1c7220 */ /* 0x000fe20000400000 */
[----:B------:R-:W-:Y:S01]  /*4ee0*/  F2FP.F16.F32.PACK_AB R25, RZ, R25 ;  /* 0x00000019ff19723e */ /* 0x000fe200000000ff */
[-C--:B------:R-:W-:Y:S01]  /*4ef0*/  FMUL R29, R29, R23.reuse ;  /* 0x000000171d1d7220 */ /* 0x080fe20000400000 */
[----:B------:R-:W-:Y:S01]  /*4f00*/  ISETP.GT.AND P2, PT, R3, 0x8, P2 ;  /* 0x000000080300780c */ /* 0x000fe20001744270 */
[----:B------:R-:W-:Y:S01]  /*4f10*/  @P1 STG.E.U16 desc[UR38][R6.64], R24 ;  /* 0x0000001806001986 */ /* 0x000fe2000c101526 */
[----:B------:R-:W-:Y:S01]  /*4f20*/  ISETP.GT.AND P1, PT, R4, 0x8, PT ;  /* 0x000000080400780c */ /* 0x000fe20003f24270 */
[-C--:B------:R-:W-:Y:S01]  /*4f30*/  FMUL R30, R30, R23.reuse ;  /* 0x000000171e1e7220 */ /* 0x080fe20000400000 */
[C---:B------:R-:W-:Y:S01]  /*4f40*/  SHF.L.U64.HI R5, R91.reuse, 0x1, R92 ;  /* 0x000000015b057819 */ /* 0x040fe2000001025c */
[----:B------:R-:W-:Y:S01]  /*4f50*/  @P0 STG.E.U16 desc[UR38][R6.64+0x2], R25 ;  /* 0x0000021906000986 */ /* 0x000fe2000c101526 */
[----:B------:R-:W-:Y:S01]  /*4f60*/  LEA R8, P5, R91, R6, 0x1 ;  /* 0x000000065b087211 */ /* 0x000fe200078a08ff */
[-C--:B------:R-:W-:Y:S01]  /*4f70*/  FMUL R31, R31, R23.reuse ;  /* 0x000000171f1f7220 */ /* 0x080fe20000400000 */
[----:B------:R-:W-:Y:S01]  /*4f80*/  ISETP.GT.AND P3, PT, R3, 0x8, P3 ;  /* 0x000000080300780c */ /* 0x000fe20001f64270 */
[-C--:B------:R-:W-:Y:S01]  /*4f90*/  FMUL R32, R32, R23.reuse ;  /* 0x0000001720207220 */ /* 0x080fe20000400000 */
[----:B------:R-:W-:Y:S01]  /*4fa0*/  ISETP.GT.AND P0, PT, R4, 0x9, PT ;  /* 0x000000090400780c */ /* 0x000fe20003f04270 */
[----:B------:R-:W-:Y:S01]  /*4fb0*/  IMAD.X R9, R5, 0x1, R7, P5 ;  /* 0x0000000105097824 */ /* 0x000fe200028e0607 */
[----:B------:R-:W-:Y:S01]  /*4fc0*/  ISETP.GT.AND P4, PT, R3, RZ, P1 ;  /* 0x000000ff0300720c */ /* 0x000fe20000f84270 */
[-C--:B------:R-:W-:Y:S01]  /*4fd0*/  FMUL R33, R33, R23.reuse ;  /* 0x0000001721217220 */ /* 0x080fe20000400000 */
[----:B------:R-:W-:Y:S01]  /*4fe0*/  F2FP.F16.F32.PACK_AB R26, RZ, R26 ;  /* 0x0000001aff1a723e */ /* 0x000fe200000000ff */
[-C--:B------:R-:W-:Y:S01]  /*4ff0*/  FMUL R34, R34, R23.reuse ;  /* 0x0000001722227220 */ /* 0x080fe20000400000 */
[----:B------:R-:W-:Y:S01]  /*5000*/  ISETP.GT.AND P5, PT, R3, RZ, P0 ;  /* 0x000000ff0300720c */ /* 0x000fe200007a4270 */
[----:B------:R-:W-:Y:S01]  /*5010*/  FMUL R35, R35, R23 ;  /* 0x0000001723237220 */ /* 0x000fe20000400000 */
[----:B------:R-:W-:Y:S01]  /*5020*/  F2FP.F16.F32.PACK_AB R27, RZ, R27 ;  /* 0x0000001bff1b723e */ /* 0x000fe200000000ff */
[----:B------:R-:W-:Y:S01]  /*5030*/  @P2 STG.E.U16 desc[UR38][R8.64], R26 ;  /* 0x0000001a08002986 */ /* 0x000fe2000c101526 */
[----:B------:R-:W-:Y:S01]  /*5040*/  F2FP.F16.F32.PACK_AB R28, RZ, R28 ;  /* 0x0000001cff1c723e */ /* 0x000fe200000000ff */
[-C--:B------:R-:W-:Y:S01]  /*5050*/  FMUL R36, R36, R23.reuse ;  /* 0x0000001724247220 */ /* 0x080fe20000400000 */
[----:B------:R-:W-:Y:S01]  /*5060*/  ISETP.GT.AND P2, PT, R3, 0x8, P1 ;  /* 0x000000080300780c */ /* 0x000fe20000f44270 */
[----:B------:R-:W-:Y:S01]  /*5070*/  @P3 STG.E.U16 desc[UR38][R8.64+0x2], R27 ;  /* 0x0000021b08003986 */ /* 0x000fe2000c101526 */
[----:B------:R-:W-:Y:S01]  /*5080*/  ISETP.GT.AND P1, PT, R4, 0x10, PT ;  /* 0x000000100400780c */ /* 0x000fe20003f24270 */
[----:B------:R-:W-:Y:S01]  /*5090*/  FMUL R37, R37, R23 ;  /* 0x0000001725257220 */ /* 0x000fe20000400000 */
[----:B------:R-:W-:Y:S01]  /*50a0*/  F2FP.F16.F32.PACK_AB R29, RZ, R29 ;  /* 0x0000001dff1d723e */ /* 0x000fe200000000ff */
[----:B------:R-:W-:Y:S01]  /*50b0*/  @P4 STG.E.U16 desc[UR38][R6.64+0x10], R28 ;  /* 0x0000101c06004986 */ /* 0x000fe2000c101526 */
[C---:B------:R-:W-:Y:S01]  /*50c0*/  ISETP.GT.AND P3, PT, R3.reuse, 0x8, P0 ;  /* 0x000000080300780c */ /* 0x040fe20000764270 */
[-C--:B------:R-:W-:Y:S01]  /*50d0*/  FMUL R38, R38, R23.reuse ;  /* 0x0000001726267220 */ /* 0x080fe20000400000 */
[----:B------:R-:W-:Y:S01]  /*50e0*/  ISETP.GT.AND P0, PT, R4, 0x11, PT ;  /* 0x000000110400780c */ /* 0x000fe20003f04270 */
[----:B------:R-:W-:Y:S01]  /*50f0*/  @P5 STG.E.U16 desc[UR38][R6.64+0x12], R29 ;  /* 0x0000121d06005986 */ /* 0x000fe2000c101526 */
        /* <DEDUP_REMOVED lines=161> */
[----:B------:R-:W-:Y:S01]  /*5b10*/  FMUL R87, R87, R23 ;  /* 0x0000001757577220 */ /* 0x000fe20000400000 */
[----:B------:R-:W-:-:S02]  /*5b20*/  F2FP.F16.F32.PACK_AB R62, RZ, R62 ;  /* 0x0000003eff3e723e */ /* 0x000fc400000000ff */
[C---:B------:R-:W-:Y:S02]  /*5b30*/  ISETP.GT.AND P5, PT, R3.reuse, RZ, P0 ;  /* 0x000000ff0300720c */ /* 0x040fe400007a4270 */
[----:B------:R-:W-:Y:S01]  /*5b40*/  F2FP.F16.F32.PACK_AB R63, RZ, R63 ;  /* 0x0000003fff3f723e */ /* 0x000fe200000000ff */
[----:B------:R-:W-:Y:S01]  /*5b50*/  @P2 STG.E.U16 desc[UR38][R8.64+0x90], R62 ;  /* 0x0000903e08002986 */ /* 0x000fe2000c101526 */
[----:B------:R-:W-:Y:S02]  /*5b60*/  F2FP.F16.F32.PACK_AB R64, RZ, R64 ;  /* 0x00000040ff40723e */ /* 0x000fe400000000ff */
[C---:B------:R-:W-:Y:S01]  /*5b70*/  ISETP.GT.AND P2, PT, R3.reuse, 0x8, P1 ;  /* 0x000000080300780c */ /* 0x040fe20000f44270 */
[----:B------:R-:W-:Y:S01]  /*5b80*/  @P3 STG.E.U16 desc[UR38][R8.64+0x92], R63 ;  /* 0x0000923f08003986 */ /* 0x000fe2000c101526 */
[----:B------:R-:W-:Y:S02]  /*5b90*/  ISETP.GT.AND P1, PT, R4, 0x58, PT ;  /* 0x000000580400780c */ /* 0x000fe40003f24270 */
[----:B------:R-:W-:Y:S01]  /*5ba0*/  F2FP.F16.F32.PACK_AB R65, RZ, R65 ;  /* 0x00000041ff41723e */ /* 0x000fe200000000ff */
[----:B------:R-:W-:Y:S01]  /*5bb0*/  @P4 STG.E.U16 desc[UR38][R6.64+0xa0], R64 ;  /* 0x0000a04006004986 */ /* 0x000fe2000c101526 */
[----:B------:R-:W-:-:S02]  /*5bc0*/  ISETP.GT.AND P3, PT, R3, 0x8, P0 ;  /* 0x000000080300780c */ /* 0x000fc40000764270 */
[----:B------:R-:W-:Y:S01]  /*5bd0*/  ISETP.GT.AND P0, PT, R4, 0x59, PT ;  /* 0x000000590400780c */ /* 0x000fe20003f04270 */
[----:B------:R-:W-:Y:S01]  /*5be0*/  @P5 STG.E.U16 desc[UR38][R6.64+0xa2], R65 ;  /* 0x0000a24106005986 */ /* 0x000fe2000c101526 */
[C---:B------:R-:W-:Y:S02]  /*5bf0*/  ISETP.GT.AND P4, PT, R3.reuse, RZ, P1 ;  /* 0x000000ff0300720c */ /* 0x040fe40000f84270 */
[----:B------:R-:W-:Y:S02]  /*5c00*/  F2FP.F16.F32.PACK_AB R66, RZ, R66 ;  /* 0x00000042ff42723e */ /* 0x000fe400000000ff */
[----:B------:R-:W-:Y:S02]  /*5c10*/  ISETP.GT.AND P5, PT, R3, RZ, P0 ;  /* 0x000000ff0300720c */ /* 0x000fe400007a4270 */
[----:B------:R-:W-:Y:S01]  /*5c20*/  F2FP.F16.F32.PACK_AB R67, RZ, R67 ;  /* 0x00000043ff43723e */ /* 0x000fe200000000ff */
[----:B------:R-:W-:Y:S01]  /*5c30*/  @P2 STG.E.U16 desc[UR38][R8.64+0xa0], R66 ;  /* 0x0000a04208002986 */ /* 0x000fe2000c101526 */
[----:B------:R-:W-:-:S02]  /*5c40*/  F2FP.F16.F32.PACK_AB R68, RZ, R68 ;  /* 0x00000044ff44723e */ /* 0x000fc400000000ff */
[C---:B------:R-:W-:Y:S01]  /*5c50*/  ISETP.GT.AND P2, PT, R3.reuse, 0x8, P1 ;  /* 0x000000080300780c */ /* 0x040fe20000f44270 */
[----:B------:R-:W-:Y:S01]  /*5c60*/  @P3 STG.E.U16 desc[UR38][R8.64+0xa2], R67 ;  /* 0x0000a24308003986 */ /* 0x000fe2000c101526 */
[C---:B------:R-:W-:Y:S02]  /*5c70*/  ISETP.GT.AND P1, PT, R4.reuse, 0x60, PT ;  /* 0x000000600400780c */ /* 0x040fe40003f24270 */
[----:B------:R-:W-:Y:S01]  /*5c80*/  F2FP.F16.F32.PACK_AB R69, RZ, R69 ;  /* 0x00000045ff45723e */ /* 0x000fe200000000ff */
[----:B------:R-:W-:Y:S01]  /*5c90*/  @P4 STG.E.U16 desc[UR38][R6.64+0xb0], R68 ;  /* 0x0000b04406004986 */ /* 0x000fe2000c101526 */
[C---:B------:R-:W-:Y:S02]  /*5ca0*/  ISETP.GT.AND P3, PT, R3.reuse, 0x8, P0 ;  /* 0x000000080300780c */ /* 0x040fe40000764270 */
[----:B------:R-:W-:Y:S01]  /*5cb0*/  ISETP.GT.AND P0, PT, R4, 0x61, PT ;  /* 0x000000610400780c */ /* 0x000fe20003f04270 */
[----:B------:R-:W-:Y:S01]  /*5cc0*/  @P5 STG.E.U16 desc[UR38][R6.64+0xb2], R69 ;  /* 0x0000b24506005986 */ /* 0x000fe2000c101526 */
[----:B------:R-:W-:-:S02]  /*5cd0*/  ISETP.GT.AND P4, PT, R3, RZ, P1 ;  /* 0x000000ff0300720c */ /* 0x000fc40000f84270 */
[C---:B------:R-:W-:Y:S02]  /*5ce0*/  ISETP.GT.AND P5, PT, R3.reuse, RZ, P0 ;  /* 0x000000ff0300720c */ /* 0x040fe400007a4270 */
[----:B------:R-:W-:Y:S02]  /*5cf0*/  F2FP.F16.F32.PACK_AB R70, RZ, R70 ;  /* 0x00000046ff46723e */ /* 0x000fe400000000ff */
[----:B------:R-:W-:Y:S02]  /*5d00*/  F2FP.F16.F32.PACK_AB R71, RZ, R71 ;  /* 0x00000047ff47723e */ /* 0x000fe400000000ff */
[----:B------:R-:W-:Y:S01]  /*5d10*/  F2FP.F16.F32.PACK_AB R72, RZ, R72 ;  /* 0x00000048ff48723e */ /* 0x000fe200000000ff */
[----:B------:R-:W-:Y:S01]  /*5d20*/  @P2 STG.E.U16 desc[UR38][R8.64+0xb0], R70 ;  /* 0x0000b04608002986 */ /* 0x000fe2000c101526 */
[----:B------:R-:W-:Y:S02]  /*5d30*/  F2FP.F16.F32.PACK_AB R73, RZ, R73 ;  /* 0x00000049ff49723e */ /* 0x000fe400000000ff */
[C---:B------:R-:W-:Y:S01]  /*5d40*/  ISETP.GT.AND P1, PT, R3.reuse, 0x8, P1 ;  /* 0x000000080300780c */ /* 0x040fe20000f24270 */
[----:B------:R-:W-:Y:S01]  /*5d50*/  @P3 STG.E.U16 desc[UR38][R8.64+0xb2], R71 ;  /* 0x0000b24708003986 */ /* 0x000fe2000c101526 */
[----:B------:R-:W-:-:S02]  /*5d60*/  ISETP.GT.AND P2, PT, R3, 0x8, P0 ;  /* 0x000000080300780c */ /* 0x000fc40000744270 */
[C---:B------:R-:W-:Y:S01]  /*5d70*/  ISETP.GT.AND P0, PT, R4.reuse, 0x69, PT ;  /* 0x000000690400780c */ /* 0x040fe20003f04270 */
[----:B------:R-:W-:Y:S01]  /*5d80*/  @P4 STG.E.U16 desc[UR38][R6.64+0xc0], R72 ;  /* 0x0000c04806004986 */ /* 0x000fe2000c101526 */
[----:B------:R-:W-:Y:S02]  /*5d90*/  ISETP.GT.AND P4, PT, R4, 0x68, PT ;  /* 0x000000680400780c */ /* 0x000fe40003f84270 */
[----:B------:R-:W-:Y:S01]  /*5da0*/  F2FP.F16.F32.PACK_AB R74, RZ, R74 ;  /* 0x0000004aff4a723e */ /* 0x000fe200000000ff */
[----:B------:R-:W-:Y:S01]  /*5db0*/  @P5 STG.E.U16 desc[UR38][R6.64+0xc2], R73 ;  /* 0x0000c24906005986 */ /* 0x000fe2000c101526 */
[C---:B------:R-:W-:Y:S02]  /*5dc0*/  ISETP.GT.AND P5, PT, R3.reuse, RZ, P4 ;  /* 0x000000ff0300720c */ /* 0x040fe400027a4270 */
[----:B------:R-:W-:Y:S01]  /*5dd0*/  ISETP.GT.AND P3, PT, R3, RZ, P0 ;  /* 0x000000ff0300720c */ /* 0x000fe20000764270 */
[----:B------:R-:W-:Y:S01]  /*5de0*/  @P1 STG.E.U16 desc[UR38][R8.64+0xc0], R74 ;  /* 0x0000c04a08001986 */ /* 0x000fe2000c101526 */
[----:B------:R-:W-:-:S02]  /*5df0*/  F2FP.F16.F32.PACK_AB R75, RZ, R75 ;  /* 0x0000004bff4b723e */ /* 0x000fc400000000ff */
[----:B------:R-:W-:Y:S02]  /*5e00*/  F2FP.F16.F32.PACK_AB R76, RZ, R76 ;  /* 0x0000004cff4c723e */ /* 0x000fe400000000ff */
[C---:B------:R-:W-:Y:S01]  /*5e10*/  ISETP.GT.AND P4, PT, R3.reuse, 0x8, P4 ;  /* 0x000000080300780c */ /* 0x040fe20002784270 */
[----:B------:R-:W-:Y:S01]  /*5e20*/  @P2 STG.E.U16 desc[UR38][R8.64+0xc2], R75 ;  /* 0x0000c24b08002986 */ /* 0x000fe2000c101526 */
[----:B------:R-:W-:Y:S02]  /*5e30*/  F2FP.F16.F32.PACK_AB R77, RZ, R77 ;  /* 0x0000004dff4d723e */ /* 0x000fe400000000ff */
[C---:B------:R-:W-:Y:S01]  /*5e40*/  ISETP.GT.AND P2, PT, R4.reuse, 0x71, PT ;  /* 0x000000710400780c */ /* 0x040fe20003f44270 */
[----:B------:R-:W-:Y:S01]  /*5e50*/  @P5 STG.E.U16 desc[UR38][R6.64+0xd0], R76 ;  /* 0x0000d04c06005986 */ /* 0x000fe2000c101526 */
[----:B------:R-:W-:Y:S02]  /*5e60*/  ISETP.GT.AND P5, PT, R3, 0x8, P0 ;  /* 0x000000080300780c */ /* 0x000fe400007a4270 */
[C---:B------:R-:W-:Y:S01]  /*5e70*/  ISETP.GT.AND P1, PT, R4.reuse, 0x78, PT ;  /* 0x000000780400780c */ /* 0x040fe20003f24270 */
[----:B------:R-:W-:Y:S01]  /*5e80*/  @P3 STG.E.U16 desc[UR38][R6.64+0xd2], R77 ;  /* 0x0000d24d06003986 */ /* 0x000fe2000c101526 */
[----:B------:R-:W-:-:S02]  /*5e90*/  ISETP.GT.AND P3, PT, R4, 0x70, PT ;  /* 0x000000700400780c */ /* 0x000fc40003f64270 */
[----:B------:R-:W-:Y:S01]  /*5ea0*/  ISETP.GT.AND P0, PT, R4, 0x79, PT ;  /* 0x000000790400780c */ /* 0x000fe20003f04270 */
[----:B------:R-:W-:Y:S01]  /*5eb0*/  @P4 IMAD.MOV.U32 R4, RZ, RZ, R8 ;  /* 0x000000ffff044224 */ /* 0x000fe200078e0008 */
[----:B------:R-:W-:Y:S01]  /*5ec0*/  F2FP.F16.F32.PACK_AB R78, RZ, R78 ;  /* 0x0000004eff4e723e */ /* 0x000fe200000000ff */
[----:B------:R-:W-:Y:S01]  /*5ed0*/  @P4 IMAD.MOV.U32 R5, RZ, RZ, R9 ;  /* 0x000000ffff054224 */ /* 0x000fe200078e0009 */
[----:B------:R-:W-:Y:S02]  /*5ee0*/  F2FP.F16.F32.PACK_AB R79, RZ, R79 ;  /* 0x0000004fff4f723e */ /* 0x000fe400000000ff */
[----:B------:R-:W-:Y:S02]  /*5ef0*/  F2FP.F16.F32.PACK_AB R80, RZ, R80 ;  /* 0x00000050ff50723e */ /* 0x000fe400000000ff */
[----:B------:R0:W-:Y:S01]  /*5f00*/  @P4 STG.E.U16 desc[UR38][R4.64+0xd0], R78 ;  /* 0x0000d04e04004986 */ /* 0x0001e2000c101526 */
[----:B------:R-:W-:Y:S02]  /*5f10*/  ISETP.GT.AND P4, PT, R3, RZ, P2 ;  /* 0x000000ff0300720c */ /* 0x000fe40001784270 */
[----:B------:R-:W-:-:S02]  /*5f20*/  F2FP.F16.F32.PACK_AB R81, RZ, R81 ;  /* 0x00000051ff51723e */ /* 0x000fc400000000ff */
[----:B------:R-:W-:Y:S02]  /*5f30*/  ISETP.GT.AND P2, PT, R3, 0x8, P2 ;  /* 0x000000080300780c */ /* 0x000fe40001744270 */
[----:B------:R-:W-:Y:S02]  /*5f40*/  F2FP.F16.F32.PACK_AB R82, RZ, R82 ;  /* 0x00000052ff52723e */ /* 0x000fe400000000ff */
[----:B------:R-:W-:Y:S02]  /*5f50*/  F2FP.F16.F32.PACK_AB R83, RZ, R83 ;  /* 0x00000053ff53723e */ /* 0x000fe400000000ff */
[----:B------:R-:W-:Y:S01]  /*5f60*/  F2FP.F16.F32.PACK_AB R84, RZ, R84 ;  /* 0x00000054ff54723e */ /* 0x000fe200000000ff */
[----:B0-----:R-:W-:Y:S01]  /*5f70*/  @P5 IMAD.MOV.U32 R4, RZ, RZ, R8 ;  /* 0x000000ffff045224 */ /* 0x001fe200078e0008 */
[----:B------:R-:W-:Y:S01]  /*5f80*/  F2FP.F16.F32.PACK_AB R85, RZ, R85 ;  /* 0x00000055ff55723e */ /* 0x000fe200000000ff */
[----:B------:R-:W-:Y:S01]  /*5f90*/  @P5 IMAD.MOV.U32 R5, RZ, RZ, R9 ;  /* 0x000000ffff055224 */ /* 0x000fe200078e0009 */
[----:B------:R-:W-:-:S02]  /*5fa0*/  F2FP.F16.F32.PACK_AB R86, RZ, R86 ;  /* 0x00000056ff56723e */ /* 0x000fc400000000ff */
[----:B------:R-:W-:Y:S02]  /*5fb0*/  F2FP.F16.F32.PACK_AB R87, RZ, R87 ;  /* 0x00000057ff57723e */ /* 0x000fe400000000ff */
[----:B------:R0:W-:Y:S01]  /*5fc0*/  @P5 STG.E.U16 desc[UR38][R4.64+0xd2], R79 ;  /* 0x0000d24f04005986 */ /* 0x0001e2000c101526 */
[C---:B------:R-:W-:Y:S02]  /*5fd0*/  ISETP.GT.AND P5, PT, R3.reuse, RZ, P3 ;  /* 0x000000ff0300720c */ /* 0x040fe40001fa4270 */
[----:B------:R-:W-:-:S11]  /*5fe0*/  ISETP.GT.AND P3, PT, R3, 0x8, P3 ;  /* 0x000000080300780c */ /* 0x000fd60001f64270 */
[----:B0-----:R-:W-:Y:S02]  /*5ff0*/  @P5 IMAD.MOV.U32 R4, RZ, RZ, R6 ;  /* 0x000000ffff045224 */ /* 0x001fe400078e0006 */
[----:B------:R-:W-:-:S05]  /*6000*/  @P5 IMAD.MOV.U32 R5, RZ, RZ, R7 ;  /* 0x000000ffff055224 */ /* 0x000fca00078e0007 */
[----:B------:R0:W-:Y:S01]  /*6010*/  @P5 STG.E.U16 desc[UR38][R4.64+0xe0], R80 ;  /* 0x0000e05004005986 */ /* 0x0001e2000c101526 */
[C---:B------:R-:W-:Y:S02]  /*6020*/  ISETP.GT.AND P5, PT, R3.reuse, RZ, P0 ;  /* 0x000000ff0300720c */ /* 0x040fe400007a4270 */
[----:B------:R-:W-:Y:S01]  /*6030*/  ISETP.GT.AND P0, PT, R3, 0x8, P0 ;  /* 0x000000080300780c */ /* 0x000fe20000704270 */
[----:B0-----:R-:W-:Y:S02]  /*6040*/  @P4 IMAD.MOV.U32 R4, RZ, RZ, R6 ;  /* 0x000000ffff044224 */ /* 0x001fe400078e0006 */
[----:B------:R-:W-:-:S05]  /*6050*/  @P4 IMAD.MOV.U32 R5, RZ, RZ, R7 ;  /* 0x000000ffff054224 */ /* 0x000fca00078e0007 */
[----:B------:R0:W-:Y:S01]  /*6060*/  @P4 STG.E.U16 desc[UR38][R4.64+0xe2], R81 ;  /* 0x0000e25104004986 */ /* 0x0001e2000c101526 */
[C---:B------:R-:W-:Y:S02]  /*6070*/  ISETP.GT.AND P4, PT, R3.reuse, RZ, P1 ;  /* 0x000000ff0300720c */ /* 0x040fe40000f84270 */
[----:B------:R-:W-:Y:S01]  /*6080*/  ISETP.GT.AND P1, PT, R3, 0x8, P1 ;  /* 0x000000080300780c */ /* 0x000fe20000f24270 */
[----:B0-----:R-:W-:Y:S02]  /*6090*/  @P3 IMAD.MOV.U32 R4, RZ, RZ, R8 ;  /* 0x000000ffff043224 */ /* 0x001fe400078e0008 */
[----:B------:R-:W-:-:S05]  /*60a0*/  @P3 IMAD.MOV.U32 R5, RZ, RZ, R9 ;  /* 0x000000ffff053224 */ /* 0x000fca00078e0009 */
[----:B------:R0:W-:Y:S02]  /*60b0*/  @P3 STG.E.U16 desc[UR38][R4.64+0xe0], R82 ;  /* 0x0000e05204003986 */ /* 0x0001e4000c101526 */
[----:B0-----:R-:W-:Y:S02]  /*60c0*/  @P2 IMAD.MOV.U32 R4, RZ, RZ, R8 ;  /* 0x000000ffff042224 */ /* 0x001fe400078e0008 */
[----:B------:R-:W-:-:S05]  /*60d0*/  @P2 IMAD.MOV.U32 R5, RZ, RZ, R9 ;  /* 0x000000ffff052224 */ /* 0x000fca00078e0009 */
[----:B------:R0:W-:Y:S02]  /*60e0*/  @P2 STG.E.U16 desc[UR38][R4.64+0xe2], R83 ;  /* 0x0000e25304002986 */ /* 0x0001e4000c101526 */
[----:B0-----:R-:W-:Y:S02]  /*60f0*/  @P4 IMAD.MOV.U32 R4, RZ, RZ, R6 ;  /* 0x000000ffff044224 */ /* 0x001fe400078e0006 */
[----:B------:R-:W-:-:S05]  /*6100*/  @P4 IMAD.MOV.U32 R5, RZ, RZ, R7 ;  /* 0x000000ffff054224 */ /* 0x000fca00078e0007 */
[----:B------:R0:W-:Y:S04]  /*6110*/  @P4 STG.E.U16 desc[UR38][R4.64+0xf0], R84 ;  /* 0x0000f05404004986 */ /* 0x0001e8000c101526 */
[----:B------:R1:W-:Y:S01]  /*6120*/  @P5 STG.E.U16 desc[UR38][R6.64+0xf2], R85 ;  /* 0x0000f25506005986 */ /* 0x0003e2000c101526 */
[----:B0-----:R-:W-:Y:S02]  /*6130*/  @P1 IMAD.MOV.U32 R4, RZ, RZ, R8 ;  /* 0x000000ffff041224 */ /* 0x001fe400078e0008 */
[----:B------:R-:W-:-:S05]  /*6140*/  @P1 IMAD.MOV.U32 R5, RZ, RZ, R9 ;  /* 0x000000ffff051224 */ /* 0x000fca00078e0009 */
[----:B------:R1:W-:Y:S04]  /*6150*/  @P1 STG.E.U16 desc[UR38][R4.64+0xf0], R86 ;  /* 0x0000f05604001986 */ /* 0x0003e8000c101526 */
[----:B------:R1:W-:Y:S02]  /*6160*/  @P0 STG.E.U16 desc[UR38][R8.64+0xf2], R87 ;  /* 0x0000f25708000986 */ /* 0x0003e4000c101526 */
.L_x_158:
[----:B------:R-:W-:Y:S05]  /*6170*/  BSYNC B0 ;  /* 0x0000000000007941 */ /* 0x000fea0003800000 */
.L_x_32:
[----:B------:R-:W-:Y:S01]  /*6180*/  IADD3 R16, P0, R16, UR36, RZ ;  /* 0x0000002410107c10 */ /* 0x000fe2000ff1e0ff */
[----:B------:R-:W-:Y:S01]  /*6190*/  ULDC.64 UR4, c[0x0][0x650] ;  /* 0x0001940000047ab9 */ /* 0x000fe20000000a00 */
[----:B------:R-:W-:Y:S01]  /*61a0*/  PRMT R3, RZ, 0x7610, R3 ;  /* 0x00007610ff037816 */ /* 0x000fe20000000003 */
[----:B------:R-:W-:Y:S01]  /*61b0*/  IMAD.MOV.U32 R100, RZ, RZ, -0x1 ;  /* 0xffffffffff647424 */ /* 0x000fe200078e00ff */
[----:B------:R-:W-:Y:S01]  /*61c0*/  IADD3.X R17, R17, UR42, RZ, P0, !PT ;  /* 0x0000002a11117c10 */ /* 0x000fe200087fe4ff */
[----:B------:R-:W-:Y:S01]  /*61d0*/  IMAD.MOV.U32 R101, RZ, RZ, -0x1 ;  /* 0xffffffffff657424 */ /* 0x000fe200078e00ff */
[----:B------:R-:W-:-:S04]  /*61e0*/  ISETP.GE.U32.AND P0, PT, R16, UR4, PT ;  /* 0x0000000410007c0c */ /* 0x000fc8000bf06070 */
[----:B------:R-:W-:-:S13]  /*61f0*/  ISETP.GE.U32.AND.EX P0, PT, R17, UR5, PT, P0 ;  /* 0x0000000511007c0c */ /* 0x000fda000bf06100 */
[----:B------:R-:W-:Y:S05]  /*6200*/  @P0 BRA `(.L_x_159) ;  /* 0x00000004004c0947 */ /* 0x000fea0003800000 */
[----:B------:R-:W0:Y:S01]  /*6210*/  LDC.64 R10, c[0x0][0x628] ;  /* 0x00018a00ff0a7b82 */ /* 0x000e220000000a00 */
[----:B---3--:R-:W3:Y:S01]  /*6220*/  S2R R12, SR_CTAID.X ;  /* 0x00000000000c7919 */ /* 0x008ee20000002500 */
[----:B-12-4-:R-:W-:Y:S02]  /*6230*/  IMAD.MOV.U32 R8, RZ, RZ, R16 ;  /* 0x000000ffff087224 */ /* 0x016fe400078e0010 */
[----:B------:R-:W-:Y:S01]  /*6240*/  IMAD.MOV.U32 R9, RZ, RZ, R17 ;  /* 0x000000ffff097224 */ /* 0x000fe200078e0011 */
[----:B------:R-:W1:Y:S03]  /*6250*/  S2R R20, SR_CTAID.Y ;  /* 0x0000000000147919 */ /* 0x000e660000002600 */
[----:B------:R-:W2:Y:S08]  /*6260*/  LDC R0, c[0x0][0x630] ;  /* 0x00018c00ff007b82 */ /* 0x000eb00000000800 */
[----:B------:R-:W4:Y:S01]  /*6270*/  LDC.64 R14, c[0x0][0x620] ;  /* 0x00018800ff0e7b82 */ /* 0x000f220000000a00 */
[----:B0-----:R-:W-:-:S04]  /*6280*/  ISETP.NE.U32.AND P0, PT, R10, RZ, PT ;  /* 0x000000ff0a00720c */ /* 0x001fc80003f05070 */
[----:B------:R-:W-:-:S13]  /*6290*/  ISETP.NE.AND.EX P0, PT, R11, RZ, PT, P0 ;  /* 0x000000ff0b00720c */ /* 0x000fda0003f05300 */
[----:B-1234-:R-:W-:Y:S05]  /*62a0*/  @!P0 BRA `(.L_x_160) ;  /* 0x0000000000288947 */ /* 0x01efea0003800000 */
        /* <DEDUP_REMOVED lines=10> */
.L_x_160:
[-CC-:B------:R-:W-:Y:S01]  /*6350*/  SHF.R.U64 R101, R8, R0.reuse, R9.reuse ;  /* 0x0000000008657219 */ /* 0x180fe20000001209 */
[----:B------:R-:W0:Y:S01]  /*6360*/  LDC.64 R26, c[0x0][0x640] ;  /* 0x00019000ff1a7b82 */ /* 0x000e220000000a00 */
[----:B------:R-:W-:Y:S01]  /*6370*/  SHF.R.U32.HI R0, RZ, R0, R9 ;  /* 0x00000000ff007219 */ /* 0x000fe20000011609 */
[----:B------:R-:W-:Y:S01]  /*6380*/  ULDC UR4, c[0x0][0x150] ;  /* 0x0000540000047ab9 */ /* 0x000fe20000000800 */
[----:B------:R-:W-:Y:S02]  /*6390*/  IADD3 R3, P0, RZ, -R101, RZ ;  /* 0x80000065ff037210 */ /* 0x000fe40007f1e0ff */
[----:B------:R-:W-:-:S03]  /*63a0*/  I2FP.F32.U32 R7, R12 ;  /* 0x0000000c00077245 */ /* 0x000fc60000201000 */
[----:B------:R-:W1:Y:S01]  /*63b0*/  LDC R6, c[0x0][0x618] ;  /* 0x00018600ff067b82 */ /* 0x000e620000000800 */
[----:B------:R-:W-:Y:S02]  /*63c0*/  IMAD.X R5, RZ, RZ, ~R0, P0 ;  /* 0x000000ffff057224 */ /* 0x000fe400000e0e00 */
[----:B------:R-:W-:Y:S01]  /*63d0*/  FMUL R7, R7, UR4 ;  /* 0x0000000407077c20 */ /* 0x000fe20008400000 */
[----:B------:R-:W-:Y:S01]  /*63e0*/  ULDC UR4, c[0x0][0x154] ;  /* 0x0000550000047ab9 */ /* 0x000fe20000000800 */
[-C--:B------:R-:W-:Y:S02]  /*63f0*/  IMAD R0, R5, R14.reuse, RZ ;  /* 0x0000000e05007224 */ /* 0x080fe400078e02ff */
[C---:B------:R-:W-:Y:S01]  /*6400*/  IMAD.WIDE.U32 R4, R3.reuse, R14, R16 ;  /* 0x0000000e03047225 */ /* 0x040fe200078e0010 */
[----:B------:R-:W2:Y:S01]  /*6410*/  LDC R8, c[0x0][0x608] ;  /* 0x00018200ff087b82 */ /* 0x000ea20000000800 */
[----:B------:R-:W3:Y:S02]  /*6420*/  F2I.U32.TRUNC.NTZ R7, R7 ;  /* 0x0000000700077305 */ /* 0x000ee4000020f000 */
[----:B------:R-:W-:Y:S01]  /*6430*/  IMAD R3, R3, R15, R0 ;  /* 0x0000000f03037224 */ /* 0x000fe200078e0200 */
[----:B------:R-:W-:-:S03]  /*6440*/  I2FP.F32.U32 R0, R20 ;  /* 0x0000001400007245 */ /* 0x000fc60000201000 */
[----:B------:R-:W-:Y:S01]  /*6450*/  IMAD.IADD R3, R5, 0x1, R3 ;  /* 0x0000000105037824 */ /* 0x000fe200078e0203 */
[----:B------:R-:W4:Y:S01]  /*6460*/  LDC R11, c[0x0][0x658] ;  /* 0x00019600ff0b7b82 */ /* 0x000f220000000800 */
[----:B0-----:R-:W-:-:S04]  /*6470*/  ISETP.NE.U32.AND P0, PT, R26, RZ, PT ;  /* 0x000000ff1a00720c */ /* 0x001fc80003f05070 */
[----:B------:R-:W-:-:S03]  /*6480*/  ISETP.NE.AND.EX P0, PT, R27, RZ, PT, P0 ;  /* 0x000000ff1b00720c */ /* 0x000fc60003f05300 */
[----:B------:R-:W0:Y:S01]  /*6490*/  LDC R9, c[0x0][0x144] ;  /* 0x00005100ff097b82 */ /* 0x000e220000000800 */
[-C--:B-1----:R-:W-:Y:S01]  /*64a0*/  SHF.R.U64 R10, R4, R6.reuse, R3 ;  /* 0x00000006040a7219 */ /* 0x082fe20000001203 */
[----:B---3--:R-:W-:Y:S01]  /*64b0*/  IMAD.MOV R7, RZ, RZ, -R7 ;  /* 0x000000ffff077224 */ /* 0x008fe200078e0a07 */
[----:B------:R-:W-:Y:S01]  /*64c0*/  SHF.R.U32.HI R3, RZ, R6, R3 ;  /* 0x00000006ff037219 */ /* 0x000fe20000011603 */
[----:B------:R-:W-:-:S04]  /*64d0*/  FMUL R6, R0, UR4 ;  /* 0x0000000400067c20 */ /* 0x000fc80008400000 */
[----:B------:R-:W1:Y:S01]  /*64e0*/  LDC R21, c[0x0][0x148] ;  /* 0x00005200ff157b82 */ /* 0x000e620000000800 */
[----:B------:R3:W0:Y:S01]  /*64f0*/  F2I.U32.TRUNC.NTZ R14, R6 ;  /* 0x00000006000e7305 */ /* 0x000622000020f000 */
[-CC-:B--2---:R-:W-:Y:S02]  /*6500*/  SHF.R.U64 R13, R10, R8.reuse, R3.reuse ;  /* 0x000000080a0d7219 */ /* 0x184fe40000001203 */
[----:B------:R-:W-:-:S04]  /*6510*/  SHF.R.U32.HI R0, RZ, R8, R3 ;  /* 0x00000008ff007219 */ /* 0x000fc80000011603 */
[----:B-----5:R-:W2:Y:S01]  /*6520*/  LDC R24, c[0x0][0x648] ;  /* 0x00019200ff187b82 */ /* 0x020ea20000000800 */
[-CC-:B----4-:R-:W-:Y:S02]  /*6530*/  SHF.R.U64 R15, R13, R11.reuse, R0.reuse ;  /* 0x0000000b0d0f7219 */ /* 0x190fe40000001200 */
[----:B------:R-:W-:-:S03]  /*6540*/  SHF.R.U32.HI R5, RZ, R11, R0 ;  /* 0x0000000bff057219 */ /* 0x000fc60000011600 */
[----:B------:R-:W-:Y:S02]  /*6550*/  IMAD.MOV.U32 R4, RZ, RZ, R15 ;  /* 0x000000ffff047224 */ /* 0x000fe400078e000f */
[----:B------:R-:W4:Y:S01]  /*6560*/  LDC R28, c[0x0][0x638] ;  /* 0x00018e00ff1c7b82 */ /* 0x000f220000000800 */
[----:B0-----:R-:W-:-:S07]  /*6570*/  IMAD R25, R9, R7, R12 ;  /* 0x0000000709197224 */ /* 0x001fce00078e020c */
[----:B------:R-:W0:Y:S08]  /*6580*/  LDC R29, c[0x0][0x610] ;  /* 0x00018400ff1d7b82 */ /* 0x000e300000000800 */
[----:B------:R-:W0:Y:S01]  /*6590*/  LDC R30, c[0x0][0x600] ;  /* 0x00018000ff1e7b82 */ /* 0x000e220000000800 */
[----:B-123--:R-:W-:Y:S05]  /*65a0*/  @!P0 BRA `(.L_x_161) ;  /* 0x0000000000288947 */ /* 0x00efea0003800000 */
[----:B------:R-:W1:Y:S02]  /*65b0*/  LDC R0, c[0x0][0x64c] ;  /* 0x00019300ff007b82 */ /* 0x000e640000000800 */
[----:B-1----:R-:W-:-:S05]  /*65c0*/  IADD3 R3, P0, R15, R0, RZ ;  /* 0x000000000f037210 */ /* 0x002fca0007f1e0ff */
        /* <DEDUP_REMOVED lines=8> */
.L_x_161:
[----:B------:R-:W-:Y:S01]  /*6650*/  ISETP.NE.AND P0, PT, R2, 0x1, PT ;  /* 0x000000010200780c */ /* 0x000fe20003f05270 */
[----:B------:R-:W-:Y:S01]  /*6660*/  IMAD.MOV R14, RZ, RZ, -R14 ;  /* 0x000000ffff0e7224 */ /* 0x000fe200078e0a0e */
[----:B------:R-:W-:Y:S02]  /*6670*/  SHF.R.U64 R3, R4, R24, R5 ;  /* 0x0000001804037219 */ /* 0x000fe40000001205 */
[----:B------:R-:W-:Y:S02]  /*6680*/  LOP3.LUT R0, R13, R98, RZ, 0xc0, !PT ;  /* 0x000000620d007212 */ /* 0x000fe400078ec0ff */
[----:B------:R-:W-:Y:S01]  /*6690*/  LOP3.LUT R10, R10, R97, RZ, 0xc0, !PT ;  /* 0x000000610a0a7212 */ /* 0x000fe200078ec0ff */
[----:B------:R-:W-:Y:S02]  /*66a0*/  IMAD.MOV R4, RZ, RZ, -R3 ;  /* 0x000000ffff047224 */ /* 0x000fe400078e0a03 */
[----:B------:R-:W-:Y:S02]  /*66b0*/  IMAD R0, R93, R3, R0 ;  /* 0x000000035d007224 */ /* 0x000fe400078e0200 */
[----:B----4-:R-:W-:-:S02]  /*66c0*/  IMAD R3, R4, R28, R15 ;  /* 0x0000001c04037224 */ /* 0x010fc400078e020f */
[----:B------:R-:W-:Y:S02]  /*66d0*/  @P0 IMAD R25, R21, R14, R20 ;  /* 0x0000000e15190224 */ /* 0x000fe400078e0214 */
[----:B0-----:R-:W-:Y:S02]  /*66e0*/  IMAD R5, R3, R30, R10 ;  /* 0x0000001e03057224 */ /* 0x001fe400078e020a */
[----:B------:R-:W-:Y:S02]  /*66f0*/  IMAD R0, R0, R29, R25 ;  /* 0x0000001d00007224 */ /* 0x000fe400078e0219 */
[----:B------:R-:W-:-:S03]  /*6700*/  IMAD.MOV.U32 R4, RZ, RZ, 0x1 ;  /* 0x00000001ff047424 */ /* 0x000fc600078e00ff */
[----:B------:R-:W-:Y:S02]  /*6710*/  SEL R100, R5, R0, !P0 ;  /* 0x0000000005647207 */ /* 0x000fe40004000000 */
[----:B------:R-:W-:Y:S02]  /*6720*/  PRMT R3, R4, 0x7610, R3 ;  /* 0x0000761004037816 */ /* 0x000fe40000000003 */
[----:B------:R-:W-:-:S07]  /*6730*/  SEL R0, R0, R5, !P0 ;  /* 0x0000000500007207 */ /* 0x000fce0004000000 */
.L_x_159:
[----:B------:R-:W-:Y:S01]  /*6740*/  UIADD3 UR41, UR43, UR41, URZ ;  /* 0x000000292b297290 */ /* 0x000fe2000fffe03f */
[----:B------:R-:W-:Y:S01]  /*6750*/  LOP3.LUT P0, RZ, R3, 0xff, RZ, 0xc0, !PT ;  /* 0x000000ff03ff7812 */ /* 0x000fe2000780c0ff */
[----:B------:R-:W-:Y:S02]  /*6760*/  IMAD.MOV.U32 R103, RZ, RZ, R0 ;  /* 0x000000ffff677224 */ /* 0x000fe400078e0000 */
[----:B------:R-:W-:Y:S02]  /*6770*/  USHF.R.U32.HI UR4, URZ, 0x2, UR41 ;  /* 0x000000023f047899 */ /* 0x000fe40008011629 */
[----:B------:R-:W-:Y:S02]  /*6780*/  UISETP.GT.U32.AND UP1, UPT, UR41, 0x3, UPT ;  /* 0x000000032900788c */ /* 0x000fe4000bf24070 */
[----:B------:R-:W-:Y:S02]  /*6790*/  ULOP3.LUT UR4, UR4, 0x1, URZ, 0xc0, !UPT ;  /* 0x0000000104047892 */ /* 0x000fe4000f8ec03f */
[----:B------:R-:W-:-:S02]  /*67a0*/  UISETP.LT.U32.AND UP1, UPT, UR43, 0x4, UP1 ;  /* 0x000000042b00788c */ /* 0x000fc40008f21070 */
[----:B------:R-:W-:Y:S02]  /*67b0*/  UISETP.NE.U32.AND UP0, UPT, UR4, 0x1, UPT ;  /* 0x000000010400788c */ /* 0x000fe4000bf05070 */
[----:B------:R-:W-:Y:S02]  /*67c0*/  USEL UR5, URZ, 0x1, !UP1 ;  /* 0x000000013f057887 */ /* 0x000fe4000c800000 */
[----:B------:R-:W-:Y:S02]  /*67d0*/  UISETP.GT.U32.AND UP0, UPT, UR43, 0x3, !UP0 ;  /* 0x000000032b00788c */ /* 0x000fe4000c704070 */
[----:B------:R-:W-:Y:S02]  /*67e0*/  ULOP3.LUT UR41, UR41, 0x3, URZ, 0xc0, !UPT ;  /* 0x0000000329297892 */ /* 0x000fe4000f8ec03f */
[----:B------:R-:W-:-:S04]  /*67f0*/  USEL UR4, URZ, 0x1, !UP0 ;  /* 0x000000013f047887 */ /* 0x000fc8000c000000 */
[----:B------:R-:W-:Y:S01]  /*6800*/  ULOP3.LUT UR40, UR4, UR40, UR5, 0x96, !UPT ;  /* 0x0000002804287292 */ /* 0x000fe2000f8e9605 */
[----:B------:R-:W-:Y:S11]  /*6810*/  @P0 BRA `(.L_x_162) ;  /* 0xffffffac00200947 */ /* 0x000ff6000383ffff */
[----:B------:R-:W-:Y:S05]  /*6820*/  EXIT ;  /* 0x000000000000794d */ /* 0x000fea0003800000 */
.L_x_7:
        /* <DEDUP_REMOVED lines=26> */
.L_x_164:
[----:B------:R-:W0:Y:S01]  /*69d0*/  LDC.64 R28, c[0x0][0x640] ;  /* 0x00019000ff1c7b82 */ /* 0x000e220000000a00 */
[-CC-:B------:R-:W-:Y:S01]  /*69e0*/  SHF.R.U64 R22, R14, R6.reuse, R15.reuse ;  /* 0x000000060e167219 */ /* 0x180fe2000000120f */
[----:B------:R-:W-:Y:S01]  /*69f0*/  IMAD.MOV.U32 R30, RZ, RZ, 0x1 ;  /* 0x00000001ff1e7424 */ /* 0x000fe200078e00ff */
[----:B------:R-:W-:Y:S02]  /*6a00*/  SHF.R.U32.HI R6, RZ, R6, R15 ;  /* 0x00000006ff067219 */ /* 0x000fe4000001160f */
[----:B------:R-:W-:-:S03]  /*6a10*/  IADD3 R13, P0, RZ, -R22, RZ ;  /* 0x80000016ff0d7210 */ /* 0x000fc60007f1e0ff */
[----:B------:R-:W1:Y:S02]  /*6a20*/  LDC R12, c[0x0][0x618] ;  /* 0x00018600ff0c7b82 */ /* 0x000e640000000800 */
[----:B------:R-:W-:-:S04]  /*6a30*/  IMAD.X R11, RZ, RZ, ~R6, P0 ;  /* 0x000000ffff0b7224 */ /* 0x000fc800000e0e06 */
[-C--:B------:R-:W-:Y:S02]  /*6a40*/  IMAD R6, R11, R24.reuse, RZ ;  /* 0x000000180b067224 */ /* 0x080fe400078e02ff */
[----:B------:R-:W2:Y:S01]  /*6a50*/  LDC R14, c[0x0][0x608] ;  /* 0x00018200ff0e7b82 */ /* 0x000ea20000000800 */
[----:B------:R-:W-:-:S04]  /*6a60*/  IMAD.WIDE.U32 R10, R13, R24, R16 ;  /* 0x000000180d0a7225 */ /* 0x000fc800078e0010 */
[----:B------:R-:W-:-:S03]  /*6a70*/  IMAD R13, R13, R25, R6 ;  /* 0x000000190d0d7224 */ /* 0x000fc600078e0206 */
[----:B------:R-:W3:Y:S01]  /*6a80*/  LDC R27, c[0x0][0x658] ;  /* 0x00019600ff1b7b82 */ /* 0x000ee20000000800 */
[----:B------:R-:W-:Y:S01]  /*6a90*/  IMAD.IADD R11, R11, 0x1, R13 ;  /* 0x000000010b0b7824 */ /* 0x000fe200078e020d */
[----:B0-----:R-:W-:-:S04]  /*6aa0*/  ISETP.NE.U32.AND P0, PT, R28, RZ, PT ;  /* 0x000000ff1c00720c */ /* 0x001fc80003f05070 */
[----:B------:R-:W-:Y:S02]  /*6ab0*/  ISETP.NE.AND.EX P0, PT, R29, RZ, PT, P0 ;  /* 0x000000ff1d00720c */ /* 0x000fe40003f05300 */
[----:B------:R-:W0:Y:S01]  /*6ac0*/  LDC R20, c[0x0][0x600] ;  /* 0x00018000ff147b82 */ /* 0x000e220000000800 */
[-CC-:B-1----:R-:W-:Y:S01]  /*6ad0*/  SHF.R.U64 R8, R10, R12.reuse, R11.reuse ;  /* 0x0000000c0a087219 */ /* 0x182fe2000000120b */
[----:B------:R-:W-:Y:S01]  /*6ae0*/  IMAD.MOV.U32 R10, RZ, RZ, -0x1 ;  /* 0xffffffffff0a7424 */ /* 0x000fe200078e00ff */
[----:B------:R-:W-:-:S05]  /*6af0*/  SHF.R.U32.HI R11, RZ, R12, R11 ;  /* 0x0000000cff0b7219 */ /* 0x000fca000001160b */
[----:B------:R-:W1:Y:S01]  /*6b00*/  LDC R24, c[0x0][0x648] ;  /* 0x00019200ff187b82 */ /* 0x000e620000000800 */
[-CC-:B--2---:R-:W-:Y:S02]  /*6b10*/  SHF.R.U64 R21, R8, R14.reuse, R11.reuse ;  /* 0x0000000e08157219 */ /* 0x184fe4000000120b */
[----:B------:R-:W-:-:S05]  /*6b20*/  SHF.R.U32.HI R6, RZ, R14, R11 ;  /* 0x0000000eff067219 */ /* 0x000fca000001160b */
[----:B------:R-:W2:Y:S01]  /*6b30*/  LDC R26, c[0x0][0x638] ;  /* 0x00018e00ff1a7b82 */ /* 0x000ea20000000800 */
[-C--:B---3--:R-:W-:Y:S02]  /*6b40*/  SHF.L.U32 R10, R10, R27.reuse, RZ ;  /* 0x0000001b0a0a7219 */ /* 0x088fe400000006ff */
[-CC-:B------:R-:W-:Y:S02]  /*6b50*/  SHF.R.U64 R25, R21, R27.reuse, R6.reuse ;  /* 0x0000001b15197219 */ /* 0x180fe40000001206 */
[----:B------:R-:W-:Y:S02]  /*6b60*/  LOP3.LUT R32, RZ, R10, RZ, 0x33, !PT ;  /* 0x0000000aff207212 */ /* 0x000fe400078e33ff */
[----:B------:R-:W-:Y:S01]  /*6b70*/  SHF.R.U32.HI R11, RZ, R27, R6 ;  /* 0x0000001bff0b7219 */ /* 0x000fe20000011606 */
[----:B------:R-:W3:Y:S01]  /*6b80*/  LDC R31, c[0x0][0x610] ;  /* 0x00018400ff1f7b82 */ /* 0x000ee20000000800 */
[----:B------:R-:W-:Y:S01]  /*6b90*/  IMAD.MOV.U32 R10, RZ, RZ, R25 ;  /* 0x000000ffff0a7224 */ /* 0x000fe200078e0019 */
[----:B------:R-:W-:Y:S06]  /*6ba0*/  @!P0 BRA `(.L_x_165) ;  /* 0x0000000000288947 */ /* 0x000fec0003800000 */
        /* <DEDUP_REMOVED lines=10> */
.L_x_165:
[----:B------:R-:W-:Y:S02]  /*6c50*/  ISETP.NE.AND P0, PT, R2, 0x1, PT ;  /* 0x000000010200780c */ /* 0x000fe40003f05270 */
[----:B-1----:R-:W-:Y:S01]  /*6c60*/  SHF.R.U64 R6, R10, R24, R11 ;  /* 0x000000180a067219 */ /* 0x002fe2000000120b */
[----:B0-----:R-:W-:Y:S01]  /*6c70*/  VIADD R11, R20, 0xffffffff ;  /* 0xffffffff140b7836 */ /* 0x001fe20000000000 */
[----:B------:R-:W-:Y:S02]  /*6c80*/  SHF.L.U32 R30, R30, R27, RZ ;  /* 0x0000001b1e1e7219 */ /* 0x000fe400000006ff */
[----:B------:R-:W-:Y:S01]  /*6c90*/  LOP3.LUT R5, R21, R32, RZ, 0xc0, !PT ;  /* 0x0000002015057212 */ /* 0x000fe200078ec0ff */
[----:B------:R-:W-:-:S04]  /*6ca0*/  IMAD.MOV R10, RZ, RZ, -R6 ;  /* 0x000000ffff0a7224 */ /* 0x000fc800078e0a06 */
[----:B------:R-:W-:Y:S01]  /*6cb0*/  IMAD R6, R30, R6, R5 ;  /* 0x000000061e067224 */ /* 0x000fe200078e0205 */
[----:B------:R-:W-:Y:S01]  /*6cc0*/  LOP3.LUT R5, R8, R11, RZ, 0xc0, !PT ;  /* 0x0000000b08057212 */ /* 0x000fe200078ec0ff */
[----:B------:R-:W-:Y:S02]  /*6cd0*/  @P0 IMAD R7, R9, R23, R4 ;  /* 0x0000001709070224 */ /* 0x000fe400078e0204 */
[----:B--2---:R-:W-:Y:S02]  /*6ce0*/  IMAD R4, R10, R26, R25 ;  /* 0x0000001a0a047224 */ /* 0x004fe400078e0219 */
[----:B---3--:R-:W-:Y:S02]  /*6cf0*/  IMAD R7, R6, R31, R7 ;  /* 0x0000001f06077224 */ /* 0x008fe400078e0207 */
[----:B------:R-:W-:Y:S02]  /*6d00*/  IMAD R4, R4, R20, R5 ;  /* 0x0000001404047224 */ /* 0x000fe400078e0205 */
[----:B------:R-:W-:-:S02]  /*6d10*/  IMAD.MOV.U32 R8, RZ, RZ, 0x1 ;  /* 0x00000001ff087424 */ /* 0x000fc400078e00ff */
[----:B------:R-:W-:Y:S01]  /*6d20*/  IMAD.MOV.U32 R6, RZ, RZ, R22 ;  /* 0x000000ffff067224 */ /* 0x000fe200078e0016 */
[----:B------:R-:W-:Y:S02]  /*6d30*/  SEL R20, R4, R7, !P0 ;  /* 0x0000000704147207 */ /* 0x000fe40004000000 */
[----:B------:R-:W-:-:S07]  /*6d40*/  SEL R21, R7, R4, !P0 ;  /* 0x0000000407157207 */ /* 0x000fce0004000000 */
.L_x_163:
[----:B------:R-:W-:-:S08]  /*6d50*/  NOP ;  /* 0x0000000000007918 */ /* 0x000fd00000000000 */
[----:B------:R-:W0:-:S00]  /*6d60*/  USETMAXREG.DEALLOC.CTAPOOL 0x28 ;  /* 0x00000028000079c8 */ /* 0x000e0000080e0500 */
[----:B0-----:R-:W-:-:S13]  /*6d70*/  ISETP.NE.AND P0, PT, R3, RZ, PT ;  /* 0x000000ff0300720c */ /* 0x001fda0003f05270 */
[----:B------:R-:W-:Y:S05]  /*6d80*/  @P0 EXIT ;  /* 0x000000000000094d */ /* 0x000fea0003800000 */
[----:B------:R-:W-:Y:S01]  /*6d90*/  LOP3.LUT P0, RZ, R8, 0xff, RZ, 0xc0, !PT ;  /* 0x000000ff08ff7812 */ /* 0x000fe2000780c0ff */
[----:B------:R-:W-:Y:S02]  /*6da0*/  IMAD.MOV.U32 R3, RZ, RZ, 0x1 ;  /* 0x00000001ff037424 */ /* 0x000fe400078e00ff */
[----:B------:R-:W-:-:S10]  /*6db0*/  IMAD.MOV.U32 R8, RZ, RZ, RZ ;  /* 0x000000ffff087224 */ /* 0x000fd400078e00ff */
[----:B------:R-:W-:Y:S05]  /*6dc0*/  @!P0 BRA `(.L_x_166) ;  /* 0x0000000c004c8947 */ /* 0x000fea0003800000 */
[----:B------:R-:W0:Y:S01]  /*6dd0*/  LDC R3, c[0x0][0x28c] ;  /* 0x0000a300ff037b82 */ /* 0x000e220000000800 */
[----:B------:R-:W1:Y:S01]  /*6de0*/  S2R R12, SR_CgaCtaId ;  /* 0x00000000000c7919 */ /* 0x000e620000008800 */
[----:B------:R-:W-:Y:S01]  /*6df0*/  ULDC UR5, c[0x0][0x658] ;  /* 0x0001960000057ab9 */ /* 0x000fe20000000800 */
[----:B------:R-:W-:Y:S01]  /*6e00*/  UMOV UR6, 0xffffffff ;  /* 0xffffffff00067882 */ /* 0x000fe20000000000 */
[----:B------:R-:W-:Y:S01]  /*6e10*/  BSSY B0, `(.L_x_166) ;  /* 0x00000ce000007945 */ /* 0x000fe20003800000 */
[----:B------:R-:W-:Y:S01]  /*6e20*/  USHF.L.U32 UR6, UR6, UR5, URZ ;  /* 0x0000000506067299 */ /* 0x000fe2000800063f */
[----:B------:R-:W-:Y:S01]  /*6e30*/  IMAD.MOV.U32 R10, RZ, RZ, 0x1 ;  /* 0x00000001ff0a7424 */ /* 0x000fe200078e00ff */
[----:B------:R-:W-:Y:S01]  /*6e40*/  LOP3.LUT R19, R18, 0x2, RZ, 0xfc, !PT ;  /* 0x0000000212137812 */ /* 0x000fe200078efcff */
[----:B------:R-:W-:Y:S01]  /*6e50*/  IMAD.MOV.U32 R8, RZ, RZ, RZ ;  /* 0x000000ffff087224 */ /* 0x000fe200078e00ff */
[----:B------:R-:W-:Y:S01]  /*6e60*/  ULDC UR4, c[0x0][0x600] ;  /* 0x0001800000047ab9 */ /* 0x000fe20000000800 */
[----:B------:R-:W-:Y:S01]  /*6e70*/  UMOV UR7, 0x1 ;  /* 0x0000000100077882 */ /* 0x000fe20000000000 */
[----:B------:R-:W-:-:S02]  /*6e80*/  UIADD3 UR13, UR4, -0x1, URZ ;  /* 0xffffffff040d7890 */ /* 0x000fc4000fffe03f */
[----:B------:R-:W-:Y:S02]  /*6e90*/  USHF.L.U32 UR15, UR7, UR5, URZ ;  /* 0x00000005070f7299 */ /* 0x000fe4000800063f */
[----:B------:R-:W-:Y:S01]  /*6ea0*/  ULOP3.LUT UR14, URZ, UR6, URZ, 0x33, !UPT ;  /* 0x000000063f0e7292 */ /* 0x000fe2000f8e333f */
[----:B------:R-:W-:Y:S01]  /*6eb0*/  ULDC.64 UR22, c[0x0][0x198] ;  /* 0x0000660000167ab9 */ /* 0x000fe20000000a00 */
[----:B0-----:R-:W-:-:S05]  /*6ec0*/  VIADD R3, R3, 0x3f ;  /* 0x0000003f03037836 */ /* 0x001fca0000000000 */
[----:B------:R-:W-:-:S04]  /*6ed0*/  SHF.R.S32.HI R4, RZ, 0x1f, R3 ;  /* 0x0000001fff047819 */ /* 0x000fc80000011403 */
[----:B------:R-:W-:Y:S01]  /*6ee0*/  LEA.HI R4, R4, R3, RZ, 0x6 ;  /* 0x0000000304047211 */ /* 0x000fe200078f30ff */
[C---:B-1----:R-:W-:Y:S02]  /*6ef0*/  IMAD.SHL.U32 R11, R12.reuse, 0x20, RZ ;  /* 0x000000200c0b7824 */ /* 0x042fe400078e00ff */
[----:B------:R-:W-:Y:S01]  /*6f00*/  IMAD.SHL.U32 R12, R12, 0x800, RZ ;  /* 0x000008000c0c7824 */ /* 0x000fe200078e00ff */
[----:B------:R-:W-:Y:S01]  /*6f10*/  SHF.R.S32.HI R9, RZ, 0x6, R4 ;  /* 0x00000006ff097819 */ /* 0x000fe20000011404 */
[----:B------:R-:W-:Y:S01]  /*6f20*/  IMAD.MOV.U32 R3, RZ, RZ, 0x1 ;  /* 0x00000001ff037424 */ /* 0x000fe200078e00ff */
[----:B------:R-:W-:Y:S02]  /*6f30*/  LOP3.LUT R11, R11, 0x60, RZ, 0xc0, !PT ;  /* 0x000000600b0b7812 */ /* 0x000fe400078ec0ff */
[----:B------:R-:W-:Y:S01]  /*6f40*/  LOP3.LUT R12, R12, 0x1800, RZ, 0xc0, !PT ;  /* 0x000018000c0c7812 */ /* 0x000fe200078ec0ff */
[----:B------:R-:W-:-:S07]  /*6f50*/  VIADD R13, R9, 0x1 ;  /* 0x00000001090d7836 */ /* 0x000fce0000000000 */
.L_x_177:
[----:B------:R-:W-:-:S03]  /*6f60*/  UMOV UR4, 0xffffffff ;  /* 0xffffffff00047882 */ /* 0x000fc60000000000 */
[----:B------:R-:W-:Y:S05]  /*6f70*/  BRA.DIV UR4, `(.L_x_167) ;  /* 0x0000000e04c87947 */ /* 0x000fea000b800000 */
[----:B------:R-:W-:-:S13]  /*6f80*/  ELECT P6, URZ, PT ;  /* 0x00000000003f782f */ /* 0x000fda00038c0000 */
.L_x_188:
[----:B------:R-:W-:Y:S04]  /*6f90*/  BSSY B1, `(.L_x_168) ;  /* 0x0000041000017945 */ /* 0x000fe80003800000 */
[----:B------:R-:W-:Y:S05]  /*6fa0*/  @!P6 BRA `(.L_x_169) ;  /* 0x0000000000fce947 */ /* 0x000fea0003800000 */
[----:B------:R-:W0:Y:S02]  /*6fb0*/  LDC R4, c[0x0][0x28c] ;  /* 0x0000a300ff047b82 */ /* 0x000e240000000800 */
[----:B0-----:R-:W-:-:S13]  /*6fc0*/  ISETP.GE.AND P0, PT, R4, 0x1, PT ;  /* 0x000000010400780c */ /* 0x001fda0003f06270 */
[----:B------:R-:W-:Y:S05]  /*6fd0*/  @!P0 BRA `(.L_x_169) ;  /* 0x0000000000f08947 */ /* 0x000fea0003800000 */
[----:B------:R-:W-:Y:S02]  /*6fe0*/  IMAD.SHL.U32 R21, R21, 0x80, RZ ;  /* 0x0000008015157824 */ /* 0x000fe400078e00ff */
[----:B------:R-:W-:Y:S02]  /*6ff0*/  IMAD R20, R20, 0x80, R11 ;  /* 0x0000008014147824 */ /* 0x000fe400078e020b */
[----:B------:R-:W-:Y:S02]  /*7000*/  IMAD.MOV.U32 R24, RZ, RZ, RZ ;  /* 0x000000ffff187224 */ /* 0x000fe400078e00ff */
[----:B------:R-:W-:Y:S02]  /*7010*/  IMAD.MOV.U32 R4, RZ, RZ, R13 ;  /* 0x000000ffff047224 */ /* 0x000fe400078e000d */
[----:B------:R-:W-:Y:S02]  /*7020*/  IMAD.MOV.U32 R5, RZ, RZ, R3 ;  /* 0x000000ffff057224 */ /* 0x000fe400078e0003 */
[----:B------:R-:W-:-:S02]  /*7030*/  IMAD.MOV.U32 R7, RZ, RZ, R8 ;  /* 0x000000ffff077224 */ /* 0x000fc400078e0008 */
[----:B------:R-:W-:-:S07]  /*7040*/  VIADD R25, R21, 0x40 ;  /* 0x0000004015197836 */ /* 0x000fce0000000000 */
.L_x_172:
[----:B------:R-:W0:Y:S01]  /*7050*/  S2R R15, SR_CgaCtaId ;  /* 0x00000000000f7919 */ /* 0x000e220000008800 */
[----:B------:R-:W-:Y:S02]  /*7060*/  MOV R14, 0x400 ;  /* 0x00000400000e7802 */ /* 0x000fe40000000f00 */
[----:B------:R-:W-:Y:S02]  /*7070*/  ISETP.NE.AND P1, PT, R0, RZ, PT ;  /* 0x000000ff0000720c */ /* 0x000fe40003f25270 */
[----:B0-----:R-:W-:Y:S02]  /*7080*/  LEA R22, R15, R14, 0x18 ;  /* 0x0000000e0f167211 */ /* 0x001fe400078ec0ff */
[----:B------:R-:W-:-:S09]  /*7090*/  SHF.L.U32 R14, R5, 0x1f, RZ ;  /* 0x0000001f050e7819 */ /* 0x000fd200000006ff */
[----:B------:R-:W0:Y:S01]  /*70a0*/  @!P1 LDC R15, c[0x0][0x500] ;  /* 0x00014000ff0f9b82 */ /* 0x000e220000000800 */
[----:B------:R-:W-:-:S04]  /*70b0*/  IMAD R23, R7, 0x8, R22 ;  /* 0x0000000807177824 */ /* 0x000fc800078e0216 */
[----:B------:R-:W1:Y:S02]  /*70c0*/  SYNCS.PHASECHK.TRANS64.TRYWAIT P0, [R23+URZ+0x20], R14 ;  /* 0x0000200e170075a7 */ /* 0x000e64000800017f */
[----:B-1----:R-:W-:Y:S05]  /*70d0*/  @!P0 BRA `(.L_x_170) ;  /* 0x0000000c00908947 */ /* 0x002fea0003800000 */
.L_x_189:
[----:B-1----:R-:W-:Y:S01]  /*70e0*/  PRMT R14, R19, 0x9910, RZ ;  /* 0x00009910130e7816 */ /* 0x002fe200000000ff */
[----:B0-----:R0:W-:Y:S03]  /*70f0*/  @!P1 SYNCS.ARRIVE.TRANS64 RZ, [R23+URZ], R15 ;  /* 0x0000000f17ff99a7 */ /* 0x0011e6000800003f */
[----:B------:R-:W-:-:S13]  /*7100*/  ISETP.NE.AND P0, PT, R14, 0x2, PT ;  /* 0x000000020e00780c */ /* 0x000fda0003f05270 */
[----:B0-----:R-:W-:Y:S05]  /*7110*/  @P0 BRA `(.L_x_171) ;  /* 0x0000000000040947 */ /* 0x001fea0003800000 */
[----:B------:R-:W-:Y:S01]  /*7120*/  BPT.TRAP 0x1 ;  /* 0x000000040000795c */ /* 0x000fe20000300000 */
.L_x_171:
[----:B------:R-:W-:Y:S01]  /*7130*/  IMAD R14, R7, 0x2000, R12 ;  /* 0x00002000070e7824 */ /* 0x000fe200078e020c */
[----:B------:R-:W-:Y:S01]  /*7140*/  R2UR UR25, R23 ;  /* 0x00000000171972ca */ /* 0x000fe200000e0000 */
[--C-:B------:R-:W-:Y:S01]  /*7150*/  IMAD R15, R7, 0x4000, R22.reuse ;  /* 0x00004000070f7824 */ /* 0x100fe200078e0216 */
[----:B------:R-:W-:Y:S01]  /*7160*/  R2UR UR27, R24 ;  /* 0x00000000181b72ca */ /* 0x000fe200000e0000 */
[----:B------:R-:W-:Y:S01]  /*7170*/  IMAD R14, R14, 0x2, R22 ;  /* 0x000000020e0e7824 */ /* 0x000fe200078e0216 */
[----:B------:R-:W-:Y:S01]  /*7180*/  R2UR UR28, R6 ;  /* 0x00000000061c72ca */ /* 0x000fe200000e0000 */
[----:B------:R-:W-:Y:S01]  /*7190*/  VIADD R4, R4, 0xffffffff ;  /* 0xffffffff04047836 */ /* 0x000fe20000000000 */
[----:B------:R-:W-:Y:S01]  /*71a0*/  R2UR UR16, R15 ;  /* 0x000000000f1072ca */ /* 0x000fe200000e0000 */
[----:B------:R-:W-:Y:S01]  /*71b0*/  UIADD3 UR4, UP0, UR22, 0xf0, URZ ;  /* 0x000000f016047890 */ /* 0x000fe2000ff1e03f */
[----:B------:R-:W-:Y:S01]  /*71c0*/  R2UR UR8, R14 ;  /* 0x000000000e0872ca */ /* 0x000fe200000e0000 */
[----:B------:R-:W-:Y:S01]  /*71d0*/  UIADD3 UR30, UP1, UR22, 0x1f0, URZ ;  /* 0x000001f0161e7890 */ /* 0x000fe2000ff3e03f */
[----:B------:R-:W-:Y:S01]  /*71e0*/  R2UR UR26, R21 ;  /* 0x00000000151a72ca */ /* 0x000fe200000e0000 */
[----:B------:R-:W-:Y:S01]  /*71f0*/  UIADD3.X UR5, URZ, UR23, URZ, UP0, !UPT ;  /* 0x000000173f057290 */ /* 0x000fe200087fe43f */
[----:B------:R-:W-:Y:S01]  /*7200*/  R2UR UR18, R25 ;  /* 0x00000000191272ca */ /* 0x000fe200000e0000 */
[----:B------:R-:W-:Y:S01]  /*7210*/  VIADD R7, R7, 0x1 ;  /* 0x0000000107077836 */ /* 0x000fe20000000000 */
[----:B------:R-:W-:Y:S01]  /*7220*/  R2UR UR11, R20 ;  /* 0x00000000140b72ca */ /* 0x000fe200000e0000 */
[----:B------:R-:W-:Y:S01]  /*7230*/  UIADD3.X UR31, URZ, UR23, URZ, UP1, !UPT ;  /* 0x000000173f1f7290 */ /* 0x000fe20008ffe43f */
[----:B------:R-:W-:Y:S01]  /*7240*/  ISETP.GT.AND P1, PT, R4, 0x1, PT ;  /* 0x000000010400780c */ /* 0x000fe20003f24270 */
[----:B------:R-:W-:Y:S01]  /*7250*/  UMOV UR6, 0x0 ;  /* 0x0000000000067882 */ /* 0x000fe20000000000 */
[C---:B------:R-:W-:Y:S01]  /*7260*/  ISETP.NE.AND P0, PT, R7.reuse, 0x4, PT ;  /* 0x000000040700780c */ /* 0x040fe20003f05270 */
[----:B------:R-:W-:Y:S01]  /*7270*/  UIADD3 UR24, UR16, 0x100, URZ ;  /* 0x0000010010187890 */ /* 0x000fe2000fffe03f */
[----:B------:R-:W-:Y:S01]  /*7280*/  VIADD R24, R24, 0x40 ;  /* 0x0000004018187836 */ /* 0x000fe20000000000 */
[----:B------:R-:W-:Y:S01]  /*7290*/  UIADD3 UR16, UR16, 0x2100, URZ ;  /* 0x0000210010107890 */ /* 0x000fe2000fffe03f */
[----:B------:R-:W-:Y:S01]  /*72a0*/  SEL R14, RZ, 0x1, P0 ;  /* 0x00000001ff0e7807 */ /* 0x000fe20000000000 */
[----:B------:R-:W-:Y:S01]  /*72b0*/  UIADD3 UR8, UR8, 0x10100, URZ ;  /* 0x0001010008087890 */ /* 0x000fe2000fffe03f */
[----:B------:R-:W-:Y:S01]  /*72c0*/  SEL R7, R7, RZ, P0 ;  /* 0x000000ff07077207 */ /* 0x000fe20000000000 */
[----:B------:R-:W-:Y:S01]  /*72d0*/  UMOV UR7, 0x10000000 ;  /* 0x1000000000077882 */ /* 0x000fe20000000000 */
[----:B------:R-:W-:Y:S01]  /*72e0*/  UMOV UR17, UR25 ;  /* 0x0000001900117c82 */ /* 0x000fe20008000000 */
[----:B------:R-:W-:Y:S01]  /*72f0*/  UMOV UR19, UR27 ;  /* 0x0000001b00137c82 */ /* 0x000fe20008000000 */
[----:B------:R-:W-:Y:S01]  /*7300*/  UMOV UR20, UR28 ;  /* 0x0000001c00147c82 */ /* 0x000fe20008000000 */
[----:B------:R0:W-:Y:S01]  /*7310*/  UTMALDG.3D [UR24], [UR4], desc[UR6] ;  /* 0x00000618040075b4 */ /* 0x0001e20008011000 */
[----:B------:R-:W-:Y:S01]  /*7320*/  UMOV UR21, 0xf0000 ;  /* 0x000f000000157882 */ /* 0x000fe20000000000 */
[----:B------:R-:W-:Y:S01]  /*7330*/  UMOV UR9, UR25 ;  /* 0x0000001900097c82 */ /* 0x000fe20008000000 */
[----:B------:R-:W-:Y:S01]  /*7340*/  UMOV UR10, UR27 ;  /* 0x0000001b000a7c82 */ /* 0x000fe20008000000 */
[----:B------:R-:W-:Y:S01]  /*7350*/  UMOV UR12, UR28 ;  /* 0x0000001c000c7c82 */ /* 0x000fe20008000000 */
[----:B------:R-:W-:Y:S01]  /*7360*/  LOP3.LUT R5, R5, R14, RZ, 0x3c, !PT ;  /* 0x0000000e05057212 */ /* 0x000fe200078e3cff */
[----:B------:R0:W-:Y:S01]  /*7370*/  UTMALDG.3D [UR16], [UR4], desc[UR6] ;  /* 0x00000610040075b4 */ /* 0x0001e20008011000 */
[----:B------:R0:W-:Y:S02]  /*7380*/  UTMALDG.3D.MULTICAST [UR8], [UR30], UR21, desc[UR6] ;  /* 0x000006081e0073b4 */ /* 0x0001e40008011815 */
[----:B0-----:R-:W-:Y:S05]  /*7390*/  @P1 BRA `(.L_x_172) ;  /* 0xfffffffc002c1947 */ /* 0x001fea000383ffff */
.L_x_169:
[----:B------:R-:W-:Y:S05]  /*73a0*/  BSYNC B1 ;  /* 0x0000000000017941 */ /* 0x000fea0003800000 */
.L_x_168:
[----:B------:R-:W-:Y:S01]  /*73b0*/  LOP3.LUT P1, RZ, R10, 0xff, RZ, 0xc0, !PT ;  /* 0x000000ff0aff7812 */ /* 0x000fe2000782c0ff */
[----:B------:R-:W-:Y:S01]  /*73c0*/  IMAD.IADD R8, R9, 0x1, R8 ;  /* 0x0000000109087824 */ /* 0x000fe200078e0208 */
[----:B------:R-:W-:Y:S01]  /*73d0*/  IADD3 R16, P2, R16, UR36, RZ ;  /* 0x0000002410107c10 */ /* 0x000fe2000ff5e0ff */
[----:B------:R-:W-:Y:S01]  /*73e0*/  ULDC.64 UR4, c[0x0][0x650] ;  /* 0x0001940000047ab9 */ /* 0x000fe20000000a00 */
[----:B------:R-:W-:Y:S01]  /*73f0*/  BSSY B1, `(.L_x_173) ;  /* 0x000006d000017945 */ /* 0x000fe20003800000 */
[----:B------:R-:W-:Y:S01]  /*7400*/  IMAD.MOV.U32 R21, RZ, RZ, -0x1 ;  /* 0xffffffffff157424 */ /* 0x000fe200078e00ff */
[----:B------:R-:W-:Y:S01]  /*7410*/  SHF.R.U32.HI R4, RZ, 0x2, R8 ;  /* 0x00000002ff047819 */ /* 0x000fe20000011608 */
[----:B------:R-:W-:Y:S01]  /*7420*/  IMAD.MOV.U32 R20, RZ, RZ, -0x1 ;  /* 0xffffffffff147424 */ /* 0x000fe200078e00ff */
[----:B------:R-:W-:Y:S02]  /*7430*/  ISETP.GT.U32.AND P0, PT, R8, 0x3, PT ;  /* 0x000000030800780c */ /* 0x000fe40003f04070 */
[----:B------:R-:W-:-:S02]  /*7440*/  LOP3.LUT R4, R4, 0x1, RZ, 0xc0, !PT ;  /* 0x0000000104047812 */ /* 0x000fc400078ec0ff */
[----:B------:R-:W-:Y:S01]  /*7450*/  ISETP.LT.U32.AND P0, PT, R9, 0x4, P0 ;  /* 0x000000040900780c */ /* 0x000fe20000701070 */
[----:B------:R-:W0:Y:S01]  /*7460*/  @P1 S2R R6, SR_CgaCtaId ;  /* 0x0000000000061919 */ /* 0x000e220000008800 */
[----:B------:R-:W-:Y:S02]  /*7470*/  @P1 MOV R5, 0x400 ;  /* 0x0000040000051802 */ /* 0x000fe40000000f00 */
[----:B------:R-:W-:Y:S02]  /*7480*/  IADD3.X R17, R17, UR42, RZ, P2, !PT ;  /* 0x0000002a11117c10 */ /* 0x000fe400097fe4ff */
[----:B------:R-:W-:Y:S02]  /*7490*/  ISETP.GE.U32.AND P2, PT, R16, UR4, PT ;  /* 0x0000000410007c0c */ /* 0x000fe4000bf46070 */
[----:B------:R-:W-:Y:S02]  /*74a0*/  LOP3.LUT R8, R8, 0x3, RZ, 0xc0, !PT ;  /* 0x0000000308087812 */ /* 0x000fe400078ec0ff */
[----:B------:R-:W-:-:S02]  /*74b0*/  PRMT R10, RZ, 0x7610, R10 ;  /* 0x00007610ff0a7816 */ /* 0x000fc4000000000a */
[----:B0-----:R-:W-:Y:S01]  /*74c0*/  @P1 LEA R5, R6, R5, 0x18 ;  /* 0x0000000506051211 */ /* 0x001fe200078ec0ff */
[----:B------:R-:W-:-:S03]  /*74d0*/  IMAD.MOV.U32 R6, RZ, RZ, -0x1 ;  /* 0xffffffffff067424 */ /* 0x000fc600078e00ff */
[----:B------:R0:W-:Y:S01]  /*74e0*/  @P1 SYNCS.ARRIVE.TRANS64.A1T0 RZ, [R5+URZ+0x58], RZ ;  /* 0x000058ff05ff19a7 */ /* 0x0001e2000810003f */
[----:B------:R-:W-:Y:S02]  /*74f0*/  ISETP.NE.U32.AND P1, PT, R4, 0x1, PT ;  /* 0x000000010400780c */ /* 0x000fe40003f25070 */
[----:B------:R-:W-:Y:S02]  /*7500*/  SEL R4, RZ, 0x1, !P0 ;  /* 0x00000001ff047807 */ /* 0x000fe40004000000 */
[----:B------:R-:W-:Y:S02]  /*7510*/  ISETP.GE.U32.AND.EX P0, PT, R17, UR5, PT, P2 ;  /* 0x0000000511007c0c */ /* 0x000fe4000bf06120 */
[----:B------:R-:W-:-:S04]  /*7520*/  ISETP.GT.U32.AND P1, PT, R9, 0x3, !P1 ;  /* 0x000000030900780c */ /* 0x000fc80004f24070 */
[----:B0-----:R-:W-:-:S04]  /*7530*/  SEL R5, RZ, 0x1, !P1 ;  /* 0x00000001ff057807 */ /* 0x001fc80004800000 */
[--C-:B------:R-:W-:Y:S02]  /*7540*/  LOP3.LUT R3, R5, R3, R4.reuse, 0x96, !PT ;  /* 0x0000000305037212 */ /* 0x100fe400078e9604 */
[----:B------:R-:W-:Y:S01]  /*7550*/  PRMT R4, RZ, 0x7610, R4 ;  /* 0x00007610ff047816 */ /* 0x000fe20000000004 */
[----:B------:R-:W-:Y:S06]  /*7560*/  @P0 BRA `(.L_x_174) ;  /* 0x0000000400540947 */ /* 0x000fec0003800000 */
[----:B------:R-:W0:Y:S01]  /*7570*/  S2R R15, SR_CTAID.X ;  /* 0x00000000000f7919 */ /* 0x000e220000002500 */
[----:B------:R-:W-:Y:S01]  /*7580*/  ULDC.64 UR4, c[0x0][0x628] ;  /* 0x00018a0000047ab9 */ /* 0x000fe20000000a00 */
[----:B------:R-:W-:Y:S01]  /*7590*/  ULDC UR7, c[0x0][0x630] ;  /* 0x00018c0000077ab9 */ /* 0x000fe20000000800 */
[----:B------:R-:W-:Y:S01]  /*75a0*/  ISETP.NE.U32.AND P0, PT, RZ, UR4, PT ;  /* 0x00000004ff007c0c */ /* 0x000fe2000bf05070 */
[----:B------:R-:W1:Y:S01]  /*75b0*/  S2R R20, SR_CTAID.Y ;  /* 0x0000000000147919 */ /* 0x000e620000002600 */
[----:B------:R-:W-:Y:S01]  /*75c0*/  ULDC UR8, c[0x0][0x150] ;  /* 0x0000540000087ab9 */ /* 0x000fe20000000800 */
[----:B------:R-:W-:Y:S01]  /*75d0*/  IMAD.MOV.U32 R4, RZ, RZ, R16 ;  /* 0x000000ffff047224 */ /* 0x000fe200078e0010 */
[----:B------:R-:W-:Y:S01]  /*75e0*/  ISETP.NE.AND.EX P0, PT, RZ, UR5, PT, P0 ;  /* 0x00000005ff007c0c */ /* 0x000fe2000bf05300 */
[----:B------:R-:W-:Y:S01]  /*75f0*/  IMAD.MOV.U32 R5, RZ, RZ, R17 ;  /* 0x000000ffff057224 */ /* 0x000fe200078e0011 */
[----:B0-----:R-:W-:-:S11]  /*7600*/  I2FP.F32.U32 R22, R15 ;  /* 0x0000000f00167245 */ /* 0x001fd60000201000 */
[----:B------:R-:W-:Y:S05]  /*7610*/  @!P0 BRA `(.L_x_175) ;  /* 0x0000000000288947 */ /* 0x000fea0003800000 */
[----:B------:R-:W-:Y:S02]  /*7620*/  ULDC UR6, c[0x0][0x634] ;  /* 0x00018d0000067ab9 */ /* 0x000fe40000000800 */
[----:B------:R-:W-:-:S05]  /*7630*/  IADD3 R5, P0, R16, UR6, RZ ;  /* 0x0000000610057c10 */ /* 0x000fca000ff1e0ff */
[----:B------:R-:W-:-:S04]  /*7640*/  IMAD.X R21, RZ, RZ, R17, P0 ;  /* 0x000000ffff157224 */ /* 0x000fc800000e0611 */
[----:B------:R-:W-:-:S04]  /*7650*/  IMAD.WIDE.U32 R6, R21, UR4, RZ ;  /* 0x0000000415067c25 */ /* 0x000fc8000f8e00ff */
[----:B------:R-:W-:-:S04]  /*7660*/  IMAD.WIDE.U32 R6, P0, R5, UR5, R6 ;  /* 0x0000000505067c25 */ /* 0x000fc8000f800006 */
[----:B------:R-:W-:-:S04]  /*7670*/  IMAD.WIDE.U32 R4, R5, UR4, RZ ;  /* 0x0000000405047c25 */ /* 0x000fc8000f8e00ff */
[----:B------:R-:W-:Y:S01]  /*7680*/  IMAD.MOV.U32 R4, RZ, RZ, R7 ;  /* 0x000000ffff047224 */ /* 0x000fe200078e0007 */
[----:B------:R-:W-:Y:S01]  /*7690*/  IADD3 RZ, P1, R5, R6, RZ ;  /* 0x0000000605ff7210 */ /* 0x000fe20007f3e0ff */
[----:B------:R-:W-:-:S04]  /*76a0*/  IMAD.X R5, RZ, RZ, RZ, P0 ;  /* 0x000000ffff057224 */ /* 0x000fc800000e06ff */
[----:B------:R-:W-:-:S08]  /*76b0*/  IMAD.WIDE.U32.X R4, R21, UR5, R4, P1 ;  /* 0x0000000515047c25 */ /* 0x000fd000088e0404 */
.L_x_175:
[--C-:B------:R-:W-:Y:S01]  /*76c0*/  SHF.R.U64 R14, R4, UR7, R5.reuse ;  /* 0x00000007040e7c19 */ /* 0x100fe20008001205 */
[----:B------:R-:W-:Y:S01]  /*76d0*/  FMUL R22, R22, UR8 ;  /* 0x0000000816167c20 */ /* 0x000fe20008400000 */
[----:B------:R-:W-:Y:S01]  /*76e0*/  SHF.R.U32.HI R4, RZ, UR7, R5 ;  /* 0x00000007ff047c19 */ /* 0x000fe20008011605 */
[----:B------:R-:W0:Y:S01]  /*76f0*/  LDC R6, c[0x0][0x144] ;  /* 0x00005100ff067b82 */ /* 0x000e220000000800 */
[----:B------:R-:W-:Y:S01]  /*7700*/  IADD3 R5, P0, RZ, -R14, RZ ;  /* 0x8000000eff057210 */ /* 0x000fe20007f1e0ff */
[----:B------:R-:W-:Y:S01]  /*7710*/  ULDC UR6, c[0x0][0x154] ;  /* 0x0000550000067ab9 */ /* 0x000fe20000000800 */
[----:B-1----:R-:W-:Y:S01]  /*7720*/  I2FP.F32.U32 R7, R20 ;  /* 0x0000001400077245 */ /* 0x002fe20000201000 */
[----:B------:R-:W1:Y:S01]  /*7730*/  F2I.U32.TRUNC.NTZ R22, R22 ;  /* 0x0000001600167305 */ /* 0x000e62000020f000 */
[----:B------:R-:W-:Y:S01]  /*7740*/  ULDC.64 UR4, c[0x0][0x620] ;  /* 0x0001880000047ab9 */ /* 0x000fe20000000a00 */
[----:B------:R-:W-:Y:S01]  /*7750*/  IMAD.X R4, RZ, RZ, ~R4, P0 ;  /* 0x000000ffff047224 */ /* 0x000fe200000e0e04 */
[----:B------:R-:W-:Y:S01]  /*7760*/  ISETP.NE.AND P2, PT, R2, 0x1, PT ;  /* 0x000000010200780c */ /* 0x000fe20003f45270 */
[----:B------:R-:W-:Y:S01]  /*7770*/  FMUL R23, R7, UR6 ;  /* 0x0000000607177c20 */ /* 0x000fe20008400000 */
[----:B------:R-:W2:Y:S01]  /*7780*/  LDC R25, c[0x0][0x148] ;  /* 0x00005200ff197b82 */ /* 0x000ea20000000800 */
[----:B------:R-:W-:Y:S01]  /*7790*/  IMAD R4, R4, UR4, RZ ;  /* 0x0000000404047c24 */ /* 0x000fe2000f8e02ff */
[----:B------:R-:W-:-:S02]  /*77a0*/  ULDC.64 UR6, c[0x0][0x640] ;  /* 0x0001900000067ab9 */ /* 0x000fc40000000a00 */
[----:B------:R-:W-:Y:S01]  /*77b0*/  ISETP.NE.U32.AND P0, PT, RZ, UR6, PT ;  /* 0x00000006ff007c0c */ /* 0x000fe2000bf05070 */
[----:B------:R-:W3:Y:S01]  /*77c0*/  F2I.U32.TRUNC.NTZ R23, R23 ;  /* 0x0000001700177305 */ /* 0x000ee2000020f000 */
[C---:B------:R-:W-:Y:S02]  /*77d0*/  IMAD R7, R5.reuse, UR5, R4 ;  /* 0x0000000505077c24 */ /* 0x040fe4000f8e0204 */
[----:B------:R-:W-:Y:S01]  /*77e0*/  IMAD.WIDE.U32 R4, R5, UR4, R16 ;  /* 0x0000000405047c25 */ /* 0x000fe2000f8e0010 */
[----:B------:R-:W-:Y:S01]  /*77f0*/  ULDC UR4, c[0x0][0x618] ;  /* 0x0001860000047ab9 */ /* 0x000fe20000000800 */
[----:B------:R-:W-:Y:S02]  /*7800*/  ISETP.NE.AND.EX P0, PT, RZ, UR7, PT, P0 ;  /* 0x00000007ff007c0c */ /* 0x000fe4000bf05300 */
[----:B------:R-:W-:Y:S02]  /*7810*/  IMAD.IADD R5, R5, 0x1, R7 ;  /* 0x0000000105057824 */ /* 0x000fe400078e0207 */
[----:B-1----:R-:W-:-:S03]  /*7820*/  IMAD.MOV R22, RZ, RZ, -R22 ;  /* 0x000000ffff167224 */ /* 0x002fc600078e0a16 */
[----:B------:R-:W-:Y:S01]  /*7830*/  SHF.R.U64 R21, R4, UR4, R5 ;  /* 0x0000000404157c19 */ /* 0x000fe20008001205 */
[----:B0-----:R-:W-:Y:S01]  /*7840*/  IMAD R15, R6, R22, R15 ;  /* 0x00000016060f7224 */ /* 0x001fe200078e020f */
[----:B------:R-:W-:Y:S01]  /*7850*/  SHF.R.U32.HI R4, RZ, UR4, R5 ;  /* 0x00000004ff047c19 */ /* 0x000fe20008011605 */
[----:B------:R-:W-:Y:S01]  /*7860*/  ULDC UR4, c[0x0][0x608] ;  /* 0x0001820000047ab9 */ /* 0x000fe20000000800 */
[----:B---3--:R-:W-:Y:S02]  /*7870*/  IMAD.MOV R6, RZ, RZ, -R23 ;  /* 0x000000ffff067224 */ /* 0x008fe400078e0a17 */
[--C-:B------:R-:W-:Y:S02]  /*7880*/  SHF.R.U64 R22, R21, UR4, R4.reuse ;  /* 0x0000000415167c19 */ /* 0x100fe40008001204 */
[----:B------:R-:W-:Y:S01]  /*7890*/  SHF.R.U32.HI R5, RZ, UR4, R4 ;  /* 0x00000004ff057c19 */ /* 0x000fe20008011604 */
[----:B------:R-:W-:Y:S01]  /*78a0*/  ULDC UR4, c[0x0][0x658] ;  /* 0x0001960000047ab9 */ /* 0x000fe20000000800 */
[----:B--2---:R-:W-:-:S02]  /*78b0*/  @P2 IMAD R15, R25, R6, R20 ;  /* 0x00000006190f2224 */ /* 0x004fc400078e0214 */
[--C-:B------:R-:W-:Y:S02]  /*78c0*/  SHF.R.U64 R20, R22, UR4, R5.reuse ;  /* 0x0000000416147c19 */ /* 0x100fe40008001205 */
[----:B------:R-:W-:-:S03]  /*78d0*/  SHF.R.U32.HI R23, RZ, UR4, R5 ;  /* 0x00000004ff177c19 */ /* 0x000fc60008011605 */
[----:B------:R-:W-:Y:S02]  /*78e0*/  IMAD.MOV.U32 R6, RZ, RZ, R20 ;  /* 0x000000ffff067224 */ /* 0x000fe400078e0014 */
[----:B------:R-:W-:Y:S01]  /*78f0*/  IMAD.MOV.U32 R5, RZ, RZ, R23 ;  /* 0x000000ffff057224 */ /* 0x000fe200078e0017 */
[----:B------:R-:W-:Y:S06]  /*7900*/  @!P0 BRA `(.L_x_176) ;  /* 0x00000000002c8947 */ /* 0x000fec0003800000 */
        /* <DEDUP_REMOVED lines=9> */
[----:B------:R-:W-:-:S04]  /*79a0*/  IMAD.WIDE.U32.X R4, R23, UR7, R4, P1 ;  /* 0x0000000717047c25 */ /* 0x000fc800088e0404 */
[----:B------:R-:W-:-:S07]  /*79b0*/  IMAD.MOV.U32 R6, RZ, RZ, R4 ;  /* 0x000000ffff067224 */ /* 0x000fce00078e0004 */
.L_x_176:
[----:B------:R-:W-:Y:S01]  /*79c0*/  ULDC UR4, c[0x0][0x648] ;  /* 0x0001920000047ab9 */ /* 0x000fe20000000800 */
[----:B------:R-:W-:Y:S01]  /*79d0*/  LOP3.LUT R4, R22, UR14, RZ, 0xc0, !PT ;  /* 0x0000000e16047c12 */ /* 0x000fe2000f8ec0ff */
[----:B------:R-:W-:Y:S01]  /*79e0*/  ULDC UR5, c[0x0][0x610] ;  /* 0x0001840000057ab9 */ /* 0x000fe20000000800 */
[----:B------:R-:W-:Y:S01]  /*79f0*/  SHF.R.U64 R5, R6, UR4, R5 ;  /* 0x0000000406057c19 */ /* 0x000fe20008001205 */
[----:B------:R-:W-:Y:S01]  /*7a00*/  ULDC UR4, c[0x0][0x638] ;  /* 0x00018e0000047ab9 */ /* 0x000fe20000000800 */
[----:B------:R-:W-:-:S03]  /*7a10*/  LOP3.LUT R21, R21, UR13, RZ, 0xc0, !PT ;  /* 0x0000000d15157c12 */ /* 0x000fc6000f8ec0ff */
[----:B------:R-:W-:Y:S02]  /*7a20*/  IMAD.MOV R7, RZ, RZ, -R5 ;  /* 0x000000ffff077224 */ /* 0x000fe400078e0a05 */
[----:B------:R-:W-:Y:S02]  /*7a30*/  IMAD R4, R5, UR15, R4 ;  /* 0x0000000f05047c24 */ /* 0x000fe4000f8e0204 */
[----:B------:R-:W-:Y:S01]  /*7a40*/  IMAD R20, R7, UR4, R20 ;  /* 0x0000000407147c24 */ /* 0x000fe2000f8e0214 */
[----:B------:R-:W-:Y:S01]  /*7a50*/  ULDC UR4, c[0x0][0x600] ;  /* 0x0001800000047ab9 */ /* 0x000fe20000000800 */
[----:B------:R-:W-:Y:S02]  /*7a60*/  IMAD R15, R4, UR5, R15 ;  /* 0x00000005040f7c24 */ /* 0x000fe4000f8e020f */
[----:B------:R-:W-:Y:S02]  /*7a70*/  IMAD R6, R20, UR4, R21 ;  /* 0x0000000414067c24 */ /* 0x000fe4000f8e0215 */
[----:B------:R-:W-:-:S03]  /*7a80*/  IMAD.MOV.U32 R4, RZ, RZ, 0x1 ;  /* 0x00000001ff047424 */ /* 0x000fc600078e00ff */
[----:B------:R-:W-:Y:S02]  /*7a90*/  SEL R20, R6, R15, !P2 ;  /* 0x0000000f06147207 */ /* 0x000fe40005000000 */
[----:B------:R-:W-:Y:S01]  /*7aa0*/  SEL R21, R15, R6, !P2 ;  /* 0x000000060f157207 */ /* 0x000fe20005000000 */
[----:B------:R-:W-:-:S07]  /*7ab0*/  IMAD.MOV.U32 R6, RZ, RZ, R14 ;  /* 0x000000ffff067224 */ /* 0x000fce00078e000e */
.L_x_174:
[----:B------:R-:W-:Y:S05]  /*7ac0*/  BSYNC B1 ;  /* 0x0000000000017941 */ /* 0x000fea0003800000 */
.L_x_173:
[----:B------:R-:W-:-:S13]  /*7ad0*/  LOP3.LUT P0, RZ, R4, 0xff, RZ, 0xc0, !PT ;  /* 0x000000ff04ff7812 */ /* 0x000fda000780c0ff */
[----:B------:R-:W-:Y:S05]  /*7ae0*/  @P0 BRA `(.L_x_177) ;  /* 0xfffffff4001c0947 */ /* 0x000fea000383ffff */
[----:B------:R-:W-:Y:S05]  /*7af0*/  BSYNC B0 ;  /* 0x0000000000007941 */ /* 0x000fea0003800000 */
.L_x_166:
[----:B------:R-:W-:-:S03]  /*7b00*/  UMOV UR4, 0xffffffff ;  /* 0xffffffff00047882 */ /* 0x000fc60000000000 */
[----:B------:R-:W-:Y:S05]  /*7b10*/  BRA.DIV UR4, `(.L_x_178) ;  /* 0x0000000604147947 */ /* 0x000fea000b800000 */
[----:B------:R-:W-:-:S13]  /*7b20*/  ELECT P6, URZ, PT ;  /* 0x00000000003f782f */ /* 0x000fda00038c0000 */
.L_x_192:
[----:B------:R-:W-:Y:S04]  /*7b30*/  BSSY B0, `(.L_x_179) ;  /* 0x000002b000007945 */ /* 0x000fe80003800000 */
[----:B------:R-:W-:Y:S05]  /*7b40*/  @!P6 BRA `(.L_x_180) ;  /* 0x0000000000a4e947 */ /* 0x000fea0003800000 */
[----:B------:R-:W-:-:S04]  /*7b50*/  LOP3.LUT R18, R18, 0x2, RZ, 0xfc, !PT ;  /* 0x0000000212127812 */ /* 0x000fc800078efcff */
[----:B------:R-:W-:-:S13]  /*7b60*/  ISETP.NE.AND P0, PT, R18, 0x3, PT ;  /* 0x000000031200780c */ /* 0x000fda0003f05270 */
[----:B------:R-:W-:Y:S05]  /*7b70*/  @!P0 BRA `(.L_x_181) ;  /* 0x0000000000048947 */ /* 0x000fea0003800000 */
[----:B------:R-:W-:Y:S01]  /*7b80*/  BPT.TRAP 0x1 ;  /* 0x000000040000795c */ /* 0x000fe20000300000 */
.L_x_181:
[----:B------:R-:W0:Y:S01]  /*7b90*/  S2R R5, SR_CgaCtaId ;  /* 0x0000000000057919 */ /* 0x000e220000008800 */
[----:B------:R-:W-:Y:S02]  /*7ba0*/  MOV R0, 0x400 ;  /* 0x0000040000007802 */ /* 0x000fe40000000f00 */
[----:B------:R-:W-:Y:S02]  /*7bb0*/  SHF.L.U32 R2, R3, 0x1f, RZ ;  /* 0x0000001f03027819 */ /* 0x000fe400000006ff */
[----:B0-----:R-:W-:-:S05]  /*7bc0*/  LEA R5, R5, R0, 0x18 ;  /* 0x0000000005057211 */ /* 0x001fca00078ec0ff */
[----:B------:R-:W-:-:S04]  /*7bd0*/  VIADD R5, R5, 0x20 ;  /* 0x0000002005057836 */ /* 0x000fc80000000000 */
[C---:B------:R-:W-:Y:S02]  /*7be0*/  IMAD R7, R8.reuse, 0x8, R5 ;  /* 0x0000000808077824 */ /* 0x040fe400078e0205 */
[----:B------:R-:W-:Y:S02]  /*7bf0*/  VIADD R8, R8, 0x1 ;  /* 0x0000000108087836 */ /* 0x000fe40000000000 */
[----:B------:R-:W0:Y:S03]  /*7c00*/  SYNCS.PHASECHK.TRANS64.TRYWAIT P0, [R7+URZ], R2 ;  /* 0x00000002070075a7 */ /* 0x000e26000800017f */
[----:B------:R-:W-:-:S04]  /*7c10*/  ISETP.NE.AND P1, PT, R8, 0x4, PT ;  /* 0x000000040800780c */ /* 0x000fc80003f25270 */
[----:B------:R-:W-:Y:S02]  /*7c20*/  SEL R0, RZ, 0x1, P1 ;  /* 0x00000001ff007807 */ /* 0x000fe40000800000 */
[----:B------:R-:W-:Y:S02]  /*7c30*/  SEL R8, R8, RZ, P1 ;  /* 0x000000ff08087207 */ /* 0x000fe40000800000 */
[----:B------:R-:W-:-:S03]  /*7c40*/  LOP3.LUT R9, R3, R0, RZ, 0x3c, !PT ;  /* 0x0000000003097212 */ /* 0x000fc600078e3cff */
[----:B------:R-:W-:Y:S01]  /*7c50*/  IMAD R6, R8, 0x8, R5 ;  /* 0x0000000808067824 */ /* 0x000fe200078e0205 */
[----:B------:R-:W-:Y:S01]  /*7c60*/  SHF.L.U32 R3, R9, 0x1f, RZ ;  /* 0x0000001f09037819 */ /* 0x000fe200000006ff */
[----:B0-----:R-:W-:Y:S06]  /*7c70*/  @!P0 BRA `(.L_x_182) ;  /* 0x0000000000dc8947 */ /* 0x001fec0003800000 */
.L_x_193:
[----:B------:R-:W1:Y:S01]  /*7c80*/  SYNCS.PHASECHK.TRANS64.TRYWAIT P0, [R6+URZ], R3 ;  /* 0x00000003060075a7 */ /* 0x000e62000800017f */
[----:B------:R-:W-:-:S05]  /*7c90*/  VIADD R0, R8, 0x1 ;  /* 0x0000000108007836 */ /* 0x000fca0000000000 */
[----:B------:R-:W-:-:S04]  /*7ca0*/  ISETP.NE.AND P1, PT, R0, 0x4, PT ;  /* 0x000000040000780c */ /* 0x000fc80003f25270 */
[----:B0-----:R-:W-:Y:S02]  /*7cb0*/  SEL R2, RZ, 0x1, P1 ;  /* 0x00000001ff027807 */ /* 0x001fe40000800000 */
[----:B------:R-:W-:Y:S02]  /*7cc0*/  SEL R0, R0, RZ, P1 ;  /* 0x000000ff00007207 */ /* 0x000fe40000800000 */
[----:B------:R-:W-:-:S03]  /*7cd0*/  LOP3.LUT R9, R9, R2, RZ, 0x3c, !PT ;  /* 0x0000000209097212 */ /* 0x000fc600078e3cff */
[----:B------:R-:W-:Y:S01]  /*7ce0*/  IMAD R7, R0, 0x8, R5 ;  /* 0x0000000800077824 */ /* 0x000fe200078e0205 */
[----:B------:R-:W-:Y:S01]  /*7cf0*/  SHF.L.U32 R4, R9, 0x1f, RZ ;  /* 0x0000001f09047819 */ /* 0x000fe200000006ff */
[----:B-1----:R-:W-:Y:S06]  /*7d00*/  @!P0 BRA `(.L_x_183) ;  /* 0x0000000000cc8947 */ /* 0x002fec0003800000 */
.L_x_194:
[----:B------:R-:W1:Y:S01]  /*7d10*/  SYNCS.PHASECHK.TRANS64.TRYWAIT P0, [R7+URZ], R4 ;  /* 0x00000004070075a7 */ /* 0x000e62000800017f */
[----:B------:R-:W-:-:S05]  /*7d20*/  VIADD R0, R0, 0x1 ;  /* 0x0000000100007836 */ /* 0x000fca0000000000 */
[----:B------:R-:W-:-:S04]  /*7d30*/  ISETP.NE.AND P1, PT, R0, 0x4, PT ;  /* 0x000000040000780c */ /* 0x000fc80003f25270 */
[----:B------:R-:W-:Y:S02]  /*7d40*/  SEL R2, RZ, 0x1, P1 ;  /* 0x00000001ff027807 */ /* 0x000fe40000800000 */
[----:B------:R-:W-:Y:S02]  /*7d50*/  SEL R0, R0, RZ, P1 ;  /* 0x000000ff00007207 */ /* 0x000fe40000800000 */
[----:B------:R-:W-:Y:S01]  /*7d60*/  LOP3.LUT R2, R9, R2, RZ, 0x3c, !PT ;  /* 0x0000000209027212 */ /* 0x000fe200078e3cff */
[----:B-1----:R-:W-:Y:S06]  /*7d70*/  @!P0 BRA `(.L_x_184) ;  /* 0x0000000000c48947 */ /* 0x002fec0003800000 */
.L_x_195:
[----:B------:R-:W-:Y:S01]  /*7d80*/  IMAD R5, R0, 0x8, R5 ;  /* 0x0000000800057824 */ /* 0x000fe200078e0205 */
[----:B------:R-:W-:-:S07]  /*7d90*/  SHF.L.U32 R0, R2, 0x1f, RZ ;  /* 0x0000001f02007819 */ /* 0x000fce00000006ff */
.L_x_185:
[----:B--2---:R2:W3:Y:S02]  /*7da0*/  SYNCS.PHASECHK.TRANS64.TRYWAIT P0, [R5+URZ], R0 ;  /* 0x00000000050075a7 */ /* 0x0044e4000800017f */
[----:B---3--:R-:W-:Y:S05]  /*7db0*/  @!P0 NANOSLEEP.SYNCS 0x989680 ;  /* 0x009896800000895d */ /* 0x008fea0003900000 */
[----:B------:R-:W3:Y:S02]  /*7dc0*/  @!P0 SYNCS.PHASECHK.TRANS64 P0, [R5+URZ], R0 ;  /* 0x00000000050085a7 */ /* 0x000ee4000800007f */
[----:B---3--:R-:W-:Y:S05]  /*7dd0*/  @!P0 BRA `(.L_x_185) ;  /* 0xfffffffc00f08947 */ /* 0x008fea000383ffff */
.L_x_180:
[----:B------:R-:W-:Y:S05]  /*7de0*/  BSYNC B0 ;  /* 0x0000000000007941 */ /* 0x000fea0003800000 */
.L_x_179:
[----:B------:R-:W-:Y:S05]  /*7df0*/  EXIT ;  /* 0x000000000000794d */ /* 0x000fea0003800000 */
.L_x_21:
[----:B-1----:R1:W2:Y:S02]  /*7e00*/  SYNCS.PHASECHK.TRANS64.TRYWAIT P1, [R3+URZ], R0 ;  /* 0x00000000030075a7 */ /* 0x0022a4000802017f */
[----:B--2---:R-:W-:Y:S05]  /*7e10*/  @!P1 NANOSLEEP.SYNCS 0x989680 ;  /* 0x009896800000995d */ /* 0x004fea0003900000 */
[----:B------:R-:W2:Y:S02]  /*7e20*/  @!P1 SYNCS.PHASECHK.TRANS64 P1, [R3+URZ], R0 ;  /* 0x00000000030095a7 */ /* 0x000ea4000802007f */
[----:B--2---:R-:W-:Y:S05]  /*7e30*/  @!P1 BRA `(.L_x_21) ;  /* 0xfffffffc00f09947 */ /* 0x004fea000383ffff */
[----:B------:R-:W-:Y:S05]  /*7e40*/  BRA `(.L_x_20) ;  /* 0xffffff98005c7947 */ /* 0x000fea000383ffff */
.L_x_26:
[----:B-1----:R1:W2:Y:S02]  /*7e50*/  SYNCS.PHASECHK.TRANS64.TRYWAIT P1, [R5+URZ], R4 ;  /* 0x00000004050075a7 */ /* 0x0022a4000802017f */
[----:B--2---:R-:W-:Y:S05]  /*7e60*/  @!P1 NANOSLEEP.SYNCS 0x989680 ;  /* 0x009896800000995d */ /* 0x004fea0003900000 */
[----:B------:R-:W2:Y:S02]  /*7e70*/  @!P1 SYNCS.PHASECHK.TRANS64 P1, [R5+URZ], R4 ;  /* 0x00000004050095a7 */ /* 0x000ea4000802007f */
[----:B--2---:R-:W-:Y:S05]  /*7e80*/  @!P1 BRA `(.L_x_26) ;  /* 0xfffffffc00f09947 */ /* 0x004fea000383ffff */
[----:B------:R-:W-:Y:S05]  /*7e90*/  BRA `(.L_x_25) ;  /* 0xffffff9c00387947 */ /* 0x000fea000383ffff */
.L_x_167:
[----:B------:R-:W-:Y:S01]  /*7ea0*/  BSSY B1, `(.L_x_186) ;  /* 0x0000006000017945 */ /* 0x000fe20003800000 */
[----:B------:R-:W-:-:S07]  /*7eb0*/  IMAD.MOV.U32 R15, RZ, RZ, -0x1 ;  /* 0xffffffffff0f7424 */ /* 0x000fce00078e00ff */
[----:B------:R-:W-:Y:S05]  /*7ec0*/  WARPSYNC.COLLECTIVE R15, `(.L_x_187) ;  /* 0x000000000f0c7348 */ /* 0x000fea0003c00000 */
[----:B------:R-:W-:Y:S02]  /*7ed0*/  ELECT P6, UR62, PT ;  /* 0x00000000003e782f */ /* 0x000fe400038c0000 */
[----:B------:R-:W-:Y:S01]  /*7ee0*/  MOV R14, UR62 ;  /* 0x0000003e000e7c02 */ /* 0x000fe20008000f00 */
[----:B------:R-:W-:Y:S10]  /*7ef0*/  ENDCOLLECTIVE ;  /* 0x000000000000791b */ /* 0x000ff40003800000 */
.L_x_187:
[----:B------:R-:W-:Y:S05]  /*7f00*/  BSYNC B1 ;  /* 0x0000000000017941 */ /* 0x000fea0003800000 */
.L_x_186:
[----:B------:R-:W-:Y:S05]  /*7f10*/  BRA `(.L_x_188) ;  /* 0xfffffff0001c7947 */ /* 0x000fea000383ffff */
.L_x_170:
[----:B-1----:R1:W2:Y:S02]  /*7f20*/  SYNCS.PHASECHK.TRANS64.TRYWAIT P0, [R23+URZ+0x20], R14 ;  /* 0x0000200e170075a7 */ /* 0x0022a4000800017f */
[----:B--2---:R-:W-:Y:S05]  /*7f30*/  @!P0 NANOSLEEP.SYNCS 0x989680 ;  /* 0x009896800000895d */ /* 0x004fea0003900000 */
[----:B------:R-:W2:Y:S02]  /*7f40*/  @!P0 SYNCS.PHASECHK.TRANS64 P0, [R23+URZ+0x20], R14 ;  /* 0x0000200e170085a7 */ /* 0x000ea4000800007f */
[----:B--2---:R-:W-:Y:S05]  /*7f50*/  @!P0 BRA `(.L_x_170) ;  /* 0xfffffffc00f08947 */ /* 0x004fea000383ffff */
[----:B------:R-:W-:Y:S05]  /*7f60*/  BRA `(.L_x_189) ;  /* 0xfffffff0005c7947 */ /* 0x000fea000383ffff */
.L_x_178:
[----:B------:R-:W-:Y:S01]  /*7f70*/  BSSY B0, `(.L_x_190) ;  /* 0x0000006000007945 */ /* 0x000fe20003800000 */
[----:B------:R-:W-:-:S07]  /*7f80*/  IMAD.MOV.U32 R15, RZ, RZ, -0x1 ;  /* 0xffffffffff0f7424 */ /* 0x000fce00078e00ff */
[----:B------:R-:W-:Y:S05]  /*7f90*/  WARPSYNC.COLLECTIVE R15, `(.L_x_191) ;  /* 0x000000000f0c7348 */ /* 0x000fea0003c00000 */
[----:B------:R-:W-:Y:S02]  /*7fa0*/  ELECT P6, UR62, PT ;  /* 0x00000000003e782f */ /* 0x000fe400038c0000 */
[----:B------:R-:W-:Y:S01]  /*7fb0*/  MOV R14, UR62 ;  /* 0x0000003e000e7c02 */ /* 0x000fe20008000f00 */
[----:B------:R-:W-:Y:S10]  /*7fc0*/  ENDCOLLECTIVE ;  /* 0x000000000000791b */ /* 0x000ff40003800000 */
.L_x_191:
[----:B------:R-:W-:Y:S05]  /*7fd0*/  BSYNC B0 ;  /* 0x0000000000007941 */ /* 0x000fea0003800000 */
.L_x_190:
[----:B------:R-:W-:Y:S05]  /*7fe0*/  BRA `(.L_x_192) ;  /* 0xfffffff800d07947 */ /* 0x000fea000383ffff */
.L_x_182:
[----:B0-----:R0:W1:Y:S02]  /*7ff0*/  SYNCS.PHASECHK.TRANS64.TRYWAIT P0, [R7+URZ], R2 ;  /* 0x00000002070075a7 */ /* 0x001064000800017f */
[----:B-1----:R-:W-:Y:S05]  /*8000*/  @!P0 NANOSLEEP.SYNCS 0x989680 ;  /* 0x009896800000895d */ /* 0x002fea0003900000 */
[----:B------:R-:W1:Y:S02]  /*8010*/  @!P0 SYNCS.PHASECHK.TRANS64 P0, [R7+URZ], R2 ;  /* 0x00000002070085a7 */ /* 0x000e64000800007f */
[----:B-1----:R-:W-:Y:S05]  /*8020*/  @!P0 BRA `(.L_x_182) ;  /* 0xfffffffc00f08947 */ /* 0x002fea000383ffff */
[----:B------:R-:W-:Y:S05]  /*8030*/  BRA `(.L_x_193) ;  /* 0xfffffffc00107947 */ /* 0x000fea000383ffff */
.L_x_183:
[----:B0-----:R0:W1:Y:S02]  /*8040*/  SYNCS.PHASECHK.TRANS64.TRYWAIT P0, [R6+URZ], R3 ;  /* 0x00000003060075a7 */ /* 0x001064000800017f */
[----:B-1----:R-:W-:Y:S05]  /*8050*/  @!P0 NANOSLEEP.SYNCS 0x989680 ;  /* 0x009896800000895d */ /* 0x002fea0003900000 */
[----:B------:R-:W1:Y:S02]  /*8060*/  @!P0 SYNCS.PHASECHK.TRANS64 P0, [R6+URZ], R3 ;  /* 0x00000003060085a7 */ /* 0x000e64000800007f */
[----:B-1----:R-:W-:Y:S05]  /*8070*/  @!P0 BRA `(.L_x_183) ;  /* 0xfffffffc00f08947 */ /* 0x002fea000383ffff */
[----:B------:R-:W-:Y:S05]  /*8080*/  BRA `(.L_x_194) ;  /* 0xfffffffc00207947 */ /* 0x000fea000383ffff */
.L_x_184:
[----:B-1----:R1:W2:Y:S02]  /*8090*/  SYNCS.PHASECHK.TRANS64.TRYWAIT P0, [R7+URZ], R4 ;  /* 0x00000004070075a7 */ /* 0x0022a4000800017f */
[----:B--2---:R-:W-:Y:S05]  /*80a0*/  @!P0 NANOSLEEP.SYNCS 0x989680 ;  /* 0x009896800000895d */ /* 0x004fea0003900000 */
[----:B------:R-:W2:Y:S02]  /*80b0*/  @!P0 SYNCS.PHASECHK.TRANS64 P0, [R7+URZ], R4 ;  /* 0x00000004070085a7 */ /* 0x000ea4000800007f */
[----:B--2---:R-:W-:Y:S05]  /*80c0*/  @!P0 BRA `(.L_x_184) ;  /* 0xfffffffc00f08947 */ /* 0x004fea000383ffff */
[----:B------:R-:W-:Y:S05]  /*80d0*/  BRA `(.L_x_195) ;  /* 0xfffffffc00287947 */ /* 0x000fea000383ffff */
.L_x_196:
[----:B------:R-:W-:-:S00]  /*80e0*/  BRA `(.L_x_196) ;  /* 0xfffffffc00fc7947 */ /* 0x000fc0000383ffff */
[----:B------:R-:W-:-:S00]  /*80f0*/  NOP ;  /* 0x0000000000007918 */ /* 0x000fc00000000000 */
        /* <DEDUP_REMOVED lines=8> */
.L_x_197:


//--------------------- .nv.global.init           --------------------------
	.section	.nv.global.init,"aw",@progbits
.nv.global.init:
	.type		$str$22,@object
	.size		$str$22,($str$23 - $str$22)
$str$22:
        /*0000*/ 	.byte	0x6b, 0x5f, 0x74, 0x69, 0x6c, 0x65, 0x5f, 0x63, 0x6f, 0x75, 0x6e, 0x74, 0x20, 0x3e, 0x3d, 0x20
        /*0010*/ 	.byte	0x31, 0x00
	.type		$str$23,@object
	.size		$str$23,(__unnamed_1 - $str$23)
$str$23:
        /*0012*/ 	.byte	0x2f, 0x74, 0x6d, 0x70, 0x2f, 0x63, 0x75, 0x74, 0x6c, 0x61, 0x73, 0x73, 0x5f, 0x73, 0x77, 0x65
        /*0022*/ 	.byte	0x65, 0x70, 0x5f, 0x73, 0x72, 0x63, 0x2f, 0x69, 0x6e, 0x63, 0x6c, 0x75, 0x64, 0x65, 0x2f, 0x63
        /*0032*/ 	.byte	0x75, 0x74, 0x6c, 0x61, 0x73, 0x73, 0x2f, 0x67, 0x65, 0x6d, 0x6d, 0x2f, 0x63, 0x6f, 0x6c, 0x6c
        /*0042*/ 	.byte	0x65, 0x63, 0x74, 0x69, 0x76, 0x65, 0x2f, 0x73, 0x6d, 0x39, 0x30, 0x5f, 0x6d, 0x6d, 0x61, 0x5f
        /*0052*/ 	.byte	0x74, 0x6d, 0x61, 0x5f, 0x67, 0x6d, 0x6d, 0x61, 0x5f, 0x73, 0x73, 0x5f, 0x77, 0x61, 0x72, 0x70
        /*0062*/ 	.byte	0x73, 0x70, 0x65, 0x63, 0x69, 0x61, 0x6c, 0x69, 0x7a, 0x65, 0x64, 0x2e, 0x68, 0x70, 0x70, 0x00
	.type		__unnamed_1,@object
	.size		__unnamed_1,(.L_0 - __unnamed_1)
__unnamed_1:
        /*0072*/ 	.byte	0x76, 0x6f, 0x69, 0x64, 0x20, 0x63, 0x75, 0x74, 0x6c, 0x61, 0x73, 0x73, 0x3a, 0x3a, 0x67, 0x65
        /* <DEDUP_REMOVED lines=180> */
        /*0bc2*/ 	.byte	0x74, 0x69, 0x74, 0x79, 0x5d, 0x00
.L_0:


//--------------------- .nv.shared._ZN7cutlass13device_kernelINS_4gemm6kernel13GemmUniversalIN4cute5tupleIJiiiiEEENS1_10collective13CollectiveMmaINS1_34MainloopSm90TmaGmmaWarpSpecializedILi4ENS5_IJNS4_1CILi4EEENSA_ILi1EEESC_EEENS1_35KernelTmaWarpSpecializedCooperativeEEENS5_IJNSA_ILi128EEESG_NSA_ILi64EEEEEENS_6half_tENS5_IJSC_llEEESJ_NS5_IJlSC_lEEENS4_8TiledMMAINS4_8MMA_AtomIJNS4_4SM904GMMA26MMA_64x128x16_F32F16F16_SSILNSP_5MajorE1ELSR_0ELNSP_7ScaleInE1ELSS_1EEEEEENS4_6LayoutINS5_IJNSA_ILi2EEESC_SC_EEENS5_IJSC_NSA_ILi0EEESY_EEEEENS5_IJNS4_10UnderscoreES11_S11_EEEEENS4_13SM90_TMA_LOADENS4_14ComposedLayoutINS4_7SwizzleILi3ELi4ELi3EEENS4_18smem_ptr_flag_bitsILi16EEENSV_INS5_IJSH_NSA_ILi8EEEEEENS5_IJSC_SH_EEEEEEEvNS4_8identityENS4_23SM90_TMA_LOAD_MULTICASTENS15_IS17_S19_NSV_INS5_IJS1A_SH_EEENS5_IJSH_SC_EEEEEEEvS1F_EENS_8epilogue10collective6detail29Sm90TmaWarpSpecializedAdapterINS1N_15DefaultEpilogueISJ_SL_SL_NS1M_6thread17LinearCombinationISJ_Li1EffLNS1R_9ScaleType4KindE0ELNS_15FloatRoundStyleE2ESJ_EENS1_15EpilogueDefaultEEEEEvvEEEEvNT_6ParamsE --------------------------
	.section	.nv.shared._ZN7cutlass13device_kernelINS_4gemm6kernel13GemmUniversalIN4cute5tupleIJiiiiEEENS1_10collective13CollectiveMmaINS1_34MainloopSm90TmaGmmaWarpSpecializedILi4ENS5_IJNS4_1CILi4EEENSA_ILi1EEESC_EEENS1_35KernelTmaWarpSpecializedCooperativeEEENS5_IJNSA_ILi128EEESG_NSA_ILi64EEEEEENS_6half_tENS5_IJSC_llEEESJ_NS5_IJlSC_lEEENS4_8TiledMMAINS4_8MMA_AtomIJNS4_4SM904GMMA26MMA_64x128x16_F32F16F16_SSILNSP_5MajorE1ELSR_0ELNSP_7ScaleInE1ELSS_1EEEEEENS4_6LayoutINS5_IJNSA_ILi2EEESC_SC_EEENS5_IJSC_NSA_ILi0EEESY_EEEEENS5_IJNS4_10UnderscoreES11_S11_EEEEENS4_13SM90_TMA_LOADENS4_14ComposedLayoutINS4_7SwizzleILi3ELi4ELi3EEENS4_18smem_ptr_flag_bitsILi16EEENSV_INS5_IJSH_NSA_ILi8EEEEEENS5_IJSC_SH_EEEEEEEvNS4_8identityENS4_23SM90_TMA_LOAD_MULTICASTENS15_IS17_S19_NSV_INS5_IJS1A_SH_EEENS5_IJSH_SC_EEEEEEEvS1F_EENS_8epilogue10collective6detail29Sm90TmaWarpSpecializedAdapterINS1N_15DefaultEpilogueISJ_SL_SL_NS1M_6thread17LinearCombinationISJ_Li1EffLNS1R_9ScaleType4KindE0ELNS_15FloatRoundStyleE2ESJ_EENS1_15EpilogueDefaultEEEEEvvEEEEvNT_6ParamsE,"aw",@nobits
	.sectionflags	@""
	.align	16
	.zero		1024


//--------------------- .nv.shared.reserved.0     --------------------------
	.section	.nv.shared.reserved.0,"aw",@nobits
	.weak		__nv_reservedSMEM_offset_0_alias
	.size		__nv_reservedSMEM_offset_0_alias, 0, 0
	.other		__nv_reservedSMEM_offset_0_alias,@"STO_CUDA_RESERVED_SHARED STV_DEFAULT"
__nv_reservedSMEM_offset_0_alias:
	.zero		0


//--------------------- .nv.global                --------------------------
	.section	.nv.global,"aw",@nobits
.nv.global:
	.type		_ZN40_INTERNAL_c4a37cab_4_k_cu_95f6791a_206684cute1_E,@object
	.size		_ZN40_INTERNAL_c4a37cab_4_k_cu_95f6791a_206684cute1_E,(_ZN40_INTERNAL_c4a37cab_4_k_cu_95f6791a_206684cuda3std3__45__cpo6cbeginE - _ZN40_INTERNAL_c4a37cab_4_k_cu_95f6791a_206684cute1_E)
_ZN40_INTERNAL_c4a37cab_4_k_cu_95f6791a_206684cute1_E:
	.zero		1
	.type		_ZN40_INTERNAL_c4a37cab_4_k_cu_95f6791a_206684cuda3std3__45__cpo6cbeginE,@object
	.size		_ZN40_INTERNAL_c4a37cab_4_k_cu_95f6791a_206684cuda3std3__45__cpo6cbeginE,(_ZN40_INTERNAL_c4a37cab_4_k_cu_95f6791a_206684cuda3std3__48in_placeE - _ZN40_INTERNAL_c4a37cab_4_k_cu_95f6791a_206684cuda3std3__45__cpo6cbeginE)
_ZN40_INTERNAL_c4a37cab_4_k_cu_95f6791a_206684cuda3std3__45__cpo6cbeginE:
	.zero		1
	.type		_ZN40_INTERNAL_c4a37cab_4_k_cu_95f6791a_206684cuda3std3__48in_placeE,@object
	.size		_ZN40_INTERNAL_c4a37cab_4_k_cu_95f6791a_206684cuda3std3__48in_placeE,(_ZN40_INTERNAL_c4a37cab_4_k_cu_95f6791a_206684cuda3std6ranges3__45__cpo9iter_moveE - _ZN40_INTERNAL_c4a37cab_4_k_cu_95f6791a_206684cuda3std3__48in_placeE)
_ZN40_INTERNAL_c4a37cab_4_k_cu_95f6791a_206684cuda3std3__48in_placeE:
	.zero		1
	.type		_ZN40_INTERNAL_c4a37cab_4_k_cu_95f6791a_206684cuda3std6ranges3__45__cpo9iter_moveE,@object
	.size		_ZN40_INTERNAL_c4a37cab_4_k_cu_95f6791a_206684cuda3std6ranges3__45__cpo9iter_moveE,(_ZN40_INTERNAL_c4a37cab_4_k_cu_95f6791a_206684cuda3std3__45__cpo5beginE - _ZN40_INTERNAL_c4a37cab_4_k_cu_95f6791a_206684cuda3std6ranges3__45__cpo9iter_moveE)
_ZN40_INTERNAL_c4a37cab_4_k_cu_95f6791a_206684cuda3std6ranges3__45__cpo9iter_moveE:
	.zero		1
	.type		_ZN40_INTERNAL_c4a37cab_4_k_cu_95f6791a_206684cuda3std3__45__cpo5beginE,@object
	.size		_ZN40_INTERNAL_c4a37cab_4_k_cu_95f6791a_206684cuda3std3__45__cpo5beginE,(_ZN40_INTERNAL_c4a37cab_4_k_cu_95f6791a_206684cuda3std3__442_GLOBAL__N__c4a37cab_4_k_cu_95f6791a_206686ignoreE - _ZN40_INTERNAL_c4a37cab_4_k_cu_95f6791a_206684cuda3std3__45__cpo5beginE)
_ZN40_INTERNAL_c4a37cab_4_k_cu_95f6791a_206684cuda3std3__45__cpo5beginE:
	.zero		1
	.type		_ZN40_INTERNAL_c4a37cab_4_k_cu_95f6791a_206684cuda3std3__442_GLOBAL__N__c4a37cab_4_k_cu_95f6791a_206686ignoreE,@object
	.size		_ZN40_INTERNAL_c4a37cab_4_k_cu_95f6791a_206684cuda3std3__442_GLOBAL__N__c4a37cab_4_k_cu_95f6791a_206686ignoreE,(_ZN40_INTERNAL_c4a37cab_4_k_cu_95f6791a_206684cute7productE - _ZN40_INTERNAL_c4a37cab_4_k_cu_95f6791a_206684cuda3std3__442_GLOBAL__N__c4a37cab_4_k_cu_95f6791a_206686ignoreE)
_ZN40_INTERNAL_c4a37cab_4_k_cu_95f6791a_206684cuda3std3__442_GLOBAL__N__c4a37cab_4_k_cu_95f6791a_206686ignoreE:
	.zero		1
	.type		_ZN40_INTERNAL_c4a37cab_4_k_cu_95f6791a_206684cute7productE,@object
	.size		_ZN40_INTERNAL_c4a37cab_4_k_cu_95f6791a_206684cute7productE,(_ZN40_INTERNAL_c4a37cab_4_k_cu_95f6791a_206684cuda3std3__45__cpo3endE - _ZN40_INTERNAL_c4a37cab_4_k_cu_95f6791a_206684cute7productE)
_ZN40_INTERNAL_c4a37cab_4_k_cu_95f6791a_206684cute7productE:
	.zero		1
	.type		_ZN40_INTERNAL_c4a37cab_4_k_cu_95f6791a_206684cuda3std3__45__cpo3endE,@object
	.size		_ZN40_INTERNAL_c4a37cab_4_k_cu_95f6791a_206684cuda3std3__45__cpo3endE,(_ZN40_INTERNAL_c4a37cab_4_k_cu_95f6791a_206684cuda3std3__419piecewise_constructE - _ZN40_INTERNAL_c4a37cab_4_k_cu_95f6791a_206684cuda3std3__45__cpo3endE)
_ZN40_INTERNAL_c4a37cab_4_k_cu_95f6791a_206684cuda3std3__45__cpo3endE:
	.zero		1
	.type		_ZN40_INTERNAL_c4a37cab_4_k_cu_95f6791a_206684cuda3std3__419piecewise_constructE,@object
	.size		_ZN40_INTERNAL_c4a37cab_4_k_cu_95f6791a_206684cuda3std3__419piecewise_constructE,(_ZN40_INTERNAL_c4a37cab_4_k_cu_95f6791a_206684cuda3std3__45__cpo4cendE - _ZN40_INTERNAL_c4a37cab_4_k_cu_95f6791a_206684cuda3std3__419piecewise_constructE)
_ZN40_INTERNAL_c4a37cab_4_k_cu_95f6791a_206684cuda3std3__419piecewise_constructE:
	.zero		1
	.type		_ZN40_INTERNAL_c4a37cab_4_k_cu_95f6791a_206684cuda3std3__45__cpo4cendE,@object
	.size		_ZN40_INTERNAL_c4a37cab_4_k_cu_95f6791a_206684cuda3std3__45__cpo4cendE,(_ZN40_INTERNAL_c4a37cab_4_k_cu_95f6791a_206684cuda3std6ranges3__45__cpo4swapE - _ZN40_INTERNAL_c4a37cab_4_k_cu_95f6791a_206684cuda3std3__45__cpo4cendE)
_ZN40_INTERNAL_c4a37cab_4_k_cu_95f6791a_206684cuda3std3__45__cpo4cendE:
	.zero		1
	.type		_ZN40_INTERNAL_c4a37cab_4_k_cu_95f6791a_206684cuda3std6ranges3__45__cpo4swapE,@object
	.size		_ZN40_INTERNAL_c4a37cab_4_k_cu_95f6791a_206684cuda3std6ranges3__45__cpo4swapE,(.L_8 - _ZN40_INTERNAL_c4a37cab_4_k_cu_95f6791a_206684cuda3std6ranges3__45__cpo4swapE)
_ZN40_INTERNAL_c4a37cab_4_k_cu_95f6791a_206684cuda3std6ranges3__45__cpo4swapE:
	.zero		1
.L_8:


//--------------------- .nv.constant0._ZN7cutlass13device_kernelINS_4gemm6kernel13GemmUniversalIN4cute5tupleIJiiiiEEENS1_10collective13CollectiveMmaINS1_34MainloopSm90TmaGmmaWarpSpecializedILi4ENS5_IJNS4_1CILi4EEENSA_ILi1EEESC_EEENS1_35KernelTmaWarpSpecializedCooperativeEEENS5_IJNSA_ILi128EEESG_NSA_ILi64EEEEEENS_6half_tENS5_IJSC_llEEESJ_NS5_IJlSC_lEEENS4_8TiledMMAINS4_8MMA_AtomIJNS4_4SM904GMMA26MMA_64x128x16_F32F16F16_SSILNSP_5MajorE1ELSR_0ELNSP_7ScaleInE1ELSS_1EEEEEENS4_6LayoutINS5_IJNSA_ILi2EEESC_SC_EEENS5_IJSC_NSA_ILi0EEESY_EEEEENS5_IJNS4_10UnderscoreES11_S11_EEEEENS4_13SM90_TMA_LOADENS4_14ComposedLayoutINS4_7SwizzleILi3ELi4ELi3EEENS4_18smem_ptr_flag_bitsILi16EEENSV_INS5_IJSH_NSA_ILi8EEEEEENS5_IJSC_SH_EEEEEEEvNS4_8identityENS4_23SM90_TMA_LOAD_MULTICASTENS15_IS17_S19_NSV_INS5_IJS1A_SH_EEENS5_IJSH_SC_EEEEEEEvS1F_EENS_8epilogue10collective6detail29Sm90TmaWarpSpecializedAdapterINS1N_15DefaultEpilogueISJ_SL_SL_NS1M_6thread17LinearCombinationISJ_Li1EffLNS1R_9ScaleType4KindE0ELNS_15FloatRoundStyleE2ESJ_EENS1_15EpilogueDefaultEEEEEvvEEEEvNT_6ParamsE --------------------------
	.section	.nv.constant0._ZN7cutlass13device_kernelINS_4gemm6kernel13GemmUniversalIN4cute5tupleIJiiiiEEENS1_10collective13CollectiveMmaINS1_34MainloopSm90TmaGmmaWarpSpecializedILi4ENS5_IJNS4_1CILi4EEENSA_ILi1EEESC_EEENS1_35KernelTmaWarpSpecializedCooperativeEEENS5_IJNSA_ILi128EEESG_NSA_ILi64EEEEEENS_6half_tENS5_IJSC_llEEESJ_NS5_IJlSC_lEEENS4_8TiledMMAINS4_8MMA_AtomIJNS4_4SM904GMMA26MMA_64x128x16_F32F16F16_SSILNSP_5MajorE1ELSR_0ELNSP_7ScaleInE1ELSS_1EEEEEENS4_6LayoutINS5_IJNSA_ILi2EEESC_SC_EEENS5_IJSC_NSA_ILi0EEESY_EEEEENS5_IJNS4_10UnderscoreES11_S11_EEEEENS4_13SM90_TMA_LOADENS4_14ComposedLayoutINS4_7SwizzleILi3ELi4ELi3EEENS4_18smem_ptr_flag_bitsILi16EEENSV_INS5_IJSH_NSA_ILi8EEEEEENS5_IJSC_SH_EEEEEEEvNS4_8identityENS4_23SM90_TMA_LOAD_MULTICASTENS15_IS17_S19_NSV_INS5_IJS1A_SH_EEENS5_IJSH_SC_EEEEEEEvS1F_EENS_8epilogue10collective6detail29Sm90TmaWarpSpecializedAdapterINS1N_15DefaultEpilogueISJ_SL_SL_NS1M_6thread17LinearCombinationISJ_Li1EffLNS1R_9ScaleType4KindE0ELNS_15FloatRoundStyleE2ESJ_EENS1_15EpilogueDefaultEEEEEvvEEEEvNT_6ParamsE,"a",@progbits
	.sectionflags	@""
	.align	4
.nv.constant0._ZN7cutlass13device_kernelINS_4gemm6kernel13GemmUniversalIN4cute5tupleIJiiiiEEENS1_10collective13CollectiveMmaINS1_34MainloopSm90TmaGmmaWarpSpecializedILi4ENS5_IJNS4_1CILi4EEENSA_ILi1EEESC_EEENS1_35KernelTmaWarpSpecializedCooperativeEEENS5_IJNSA_ILi128EEESG_NSA_ILi64EEEEEENS_6half_tENS5_IJSC_llEEESJ_NS5_IJlSC_lEEENS4_8TiledMMAINS4_8MMA_AtomIJNS4_4SM904GMMA26MMA_64x128x16_F32F16F16_SSILNSP_5MajorE1ELSR_0ELNSP_7ScaleInE1ELSS_1EEEEEENS4_6LayoutINS5_IJNSA_ILi2EEESC_SC_EEENS5_IJSC_NSA_ILi0EEESY_EEEEENS5_IJNS4_10UnderscoreES11_S11_EEEEENS4_13SM90_TMA_LOADENS4_14ComposedLayoutINS4_7SwizzleILi3ELi4ELi3EEENS4_18smem_ptr_flag_bitsILi16EEENSV_INS5_IJSH_NSA_ILi8EEEEEENS5_IJSC_SH_EEEEEEEvNS4_8identityENS4_23SM90_TMA_LOAD_MULTICASTENS15_IS17_S19_NSV_INS5_IJS1A_SH_EEENS5_IJSH_SC_EEEEEEEvS1F_EENS_8epilogue10collective6detail29Sm90TmaWarpSpecializedAdapterINS1N_15DefaultEpilogueISJ_SL_SL_NS1M_6thread17LinearCombinationISJ_Li1EffLNS1R_9ScaleType4KindE0ELNS_15FloatRoundStyleE2ESJ_EENS1_15EpilogueDefaultEEEEEvvEEEEvNT_6ParamsE:
	.zero		1664


//--------------------- SYMBOLS --------------------------

	.type		.nv.reservedSmem.offset0,@object
	.size		.nv.reservedSmem.offset0,0x4
	.type		__assertfail,@function
